//
// Generated by NVIDIA NVVM Compiler
//
// Compiler Build ID: CL-36424714
// Cuda compilation tools, release 13.0, V13.0.88
// Based on NVVM 20.0.0
//

.version 9.0
.target sm_100
.address_size 64

	// .globl	_Z15heavyWorkKernelPKfPfi

.visible .entry _Z15heavyWorkKernelPKfPfi(
	.param .u64 .ptr .align 1 _Z15heavyWorkKernelPKfPfi_param_0,
	.param .u64 .ptr .align 1 _Z15heavyWorkKernelPKfPfi_param_1,
	.param .u32 _Z15heavyWorkKernelPKfPfi_param_2
)
{
	.reg .pred 	%p<2>;
	.reg .b32 	%r<6>;
	.reg .b32 	%f<204>;
	.reg .b64 	%rd<8>;

	ld.param.u64 	%rd1, [_Z15heavyWorkKernelPKfPfi_param_0];
	ld.param.u64 	%rd2, [_Z15heavyWorkKernelPKfPfi_param_1];
	ld.param.u32 	%r2, [_Z15heavyWorkKernelPKfPfi_param_2];
	mov.u32 	%r3, %ntid.x;
	mov.u32 	%r4, %ctaid.x;
	mov.u32 	%r5, %tid.x;
	mad.lo.s32 	%r1, %r3, %r4, %r5;
	setp.ge.s32 	%p1, %r1, %r2;
	@%p1 bra 	$L__BB0_2;
	cvta.to.global.u64 	%rd3, %rd2;
	cvta.to.global.u64 	%rd4, %rd1;
	mul.wide.s32 	%rd5, %r1, 4;
	add.s64 	%rd6, %rd4, %rd5;
	cvt.rn.f32.s32 	%f1, %r1;
	mul.f32 	%f2, %f1, 0f3727C5AC;
	ld.global.f32 	%f3, [%rd6];
	add.f32 	%f4, %f2, %f3;
	sqrt.rn.f32 	%f5, %f4;
	add.f32 	%f6, %f2, %f5;
	sqrt.rn.f32 	%f7, %f6;
	add.f32 	%f8, %f2, %f7;
	sqrt.rn.f32 	%f9, %f8;
	add.f32 	%f10, %f2, %f9;
	sqrt.rn.f32 	%f11, %f10;
	add.f32 	%f12, %f2, %f11;
	sqrt.rn.f32 	%f13, %f12;
	add.f32 	%f14, %f2, %f13;
	sqrt.rn.f32 	%f15, %f14;
	add.f32 	%f16, %f2, %f15;
	sqrt.rn.f32 	%f17, %f16;
	add.f32 	%f18, %f2, %f17;
	sqrt.rn.f32 	%f19, %f18;
	add.f32 	%f20, %f2, %f19;
	sqrt.rn.f32 	%f21, %f20;
	add.f32 	%f22, %f2, %f21;
	sqrt.rn.f32 	%f23, %f22;
	add.f32 	%f24, %f2, %f23;
	sqrt.rn.f32 	%f25, %f24;
	add.f32 	%f26, %f2, %f25;
	sqrt.rn.f32 	%f27, %f26;
	add.f32 	%f28, %f2, %f27;
	sqrt.rn.f32 	%f29, %f28;
	add.f32 	%f30, %f2, %f29;
	sqrt.rn.f32 	%f31, %f30;
	add.f32 	%f32, %f2, %f31;
	sqrt.rn.f32 	%f33, %f32;
	add.f32 	%f34, %f2, %f33;
	sqrt.rn.f32 	%f35, %f34;
	add.f32 	%f36, %f2, %f35;
	sqrt.rn.f32 	%f37, %f36;
	add.f32 	%f38, %f2, %f37;
	sqrt.rn.f32 	%f39, %f38;
	add.f32 	%f40, %f2, %f39;
	sqrt.rn.f32 	%f41, %f40;
	add.f32 	%f42, %f2, %f41;
	sqrt.rn.f32 	%f43, %f42;
	add.f32 	%f44, %f2, %f43;
	sqrt.rn.f32 	%f45, %f44;
	add.f32 	%f46, %f2, %f45;
	sqrt.rn.f32 	%f47, %f46;
	add.f32 	%f48, %f2, %f47;
	sqrt.rn.f32 	%f49, %f48;
	add.f32 	%f50, %f2, %f49;
	sqrt.rn.f32 	%f51, %f50;
	add.f32 	%f52, %f2, %f51;
	sqrt.rn.f32 	%f53, %f52;
	add.f32 	%f54, %f2, %f53;
	sqrt.rn.f32 	%f55, %f54;
	add.f32 	%f56, %f2, %f55;
	sqrt.rn.f32 	%f57, %f56;
	add.f32 	%f58, %f2, %f57;
	sqrt.rn.f32 	%f59, %f58;
	add.f32 	%f60, %f2, %f59;
	sqrt.rn.f32 	%f61, %f60;
	add.f32 	%f62, %f2, %f61;
	sqrt.rn.f32 	%f63, %f62;
	add.f32 	%f64, %f2, %f63;
	sqrt.rn.f32 	%f65, %f64;
	add.f32 	%f66, %f2, %f65;
	sqrt.rn.f32 	%f67, %f66;
	add.f32 	%f68, %f2, %f67;
	sqrt.rn.f32 	%f69, %f68;
	add.f32 	%f70, %f2, %f69;
	sqrt.rn.f32 	%f71, %f70;
	add.f32 	%f72, %f2, %f71;
	sqrt.rn.f32 	%f73, %f72;
	add.f32 	%f74, %f2, %f73;
	sqrt.rn.f32 	%f75, %f74;
	add.f32 	%f76, %f2, %f75;
	sqrt.rn.f32 	%f77, %f76;
	add.f32 	%f78, %f2, %f77;
	sqrt.rn.f32 	%f79, %f78;
	add.f32 	%f80, %f2, %f79;
	sqrt.rn.f32 	%f81, %f80;
	add.f32 	%f82, %f2, %f81;
	sqrt.rn.f32 	%f83, %f82;
	add.f32 	%f84, %f2, %f83;
	sqrt.rn.f32 	%f85, %f84;
	add.f32 	%f86, %f2, %f85;
	sqrt.rn.f32 	%f87, %f86;
	add.f32 	%f88, %f2, %f87;
	sqrt.rn.f32 	%f89, %f88;
	add.f32 	%f90, %f2, %f89;
	sqrt.rn.f32 	%f91, %f90;
	add.f32 	%f92, %f2, %f91;
	sqrt.rn.f32 	%f93, %f92;
	add.f32 	%f94, %f2, %f93;
	sqrt.rn.f32 	%f95, %f94;
	add.f32 	%f96, %f2, %f95;
	sqrt.rn.f32 	%f97, %f96;
	add.f32 	%f98, %f2, %f97;
	sqrt.rn.f32 	%f99, %f98;
	add.f32 	%f100, %f2, %f99;
	sqrt.rn.f32 	%f101, %f100;
	add.f32 	%f102, %f2, %f101;
	sqrt.rn.f32 	%f103, %f102;
	add.f32 	%f104, %f2, %f103;
	sqrt.rn.f32 	%f105, %f104;
	add.f32 	%f106, %f2, %f105;
	sqrt.rn.f32 	%f107, %f106;
	add.f32 	%f108, %f2, %f107;
	sqrt.rn.f32 	%f109, %f108;
	add.f32 	%f110, %f2, %f109;
	sqrt.rn.f32 	%f111, %f110;
	add.f32 	%f112, %f2, %f111;
	sqrt.rn.f32 	%f113, %f112;
	add.f32 	%f114, %f2, %f113;
	sqrt.rn.f32 	%f115, %f114;
	add.f32 	%f116, %f2, %f115;
	sqrt.rn.f32 	%f117, %f116;
	add.f32 	%f118, %f2, %f117;
	sqrt.rn.f32 	%f119, %f118;
	add.f32 	%f120, %f2, %f119;
	sqrt.rn.f32 	%f121, %f120;
	add.f32 	%f122, %f2, %f121;
	sqrt.rn.f32 	%f123, %f122;
	add.f32 	%f124, %f2, %f123;
	sqrt.rn.f32 	%f125, %f124;
	add.f32 	%f126, %f2, %f125;
	sqrt.rn.f32 	%f127, %f126;
	add.f32 	%f128, %f2, %f127;
	sqrt.rn.f32 	%f129, %f128;
	add.f32 	%f130, %f2, %f129;
	sqrt.rn.f32 	%f131, %f130;
	add.f32 	%f132, %f2, %f131;
	sqrt.rn.f32 	%f133, %f132;
	add.f32 	%f134, %f2, %f133;
	sqrt.rn.f32 	%f135, %f134;
	add.f32 	%f136, %f2, %f135;
	sqrt.rn.f32 	%f137, %f136;
	add.f32 	%f138, %f2, %f137;
	sqrt.rn.f32 	%f139, %f138;
	add.f32 	%f140, %f2, %f139;
	sqrt.rn.f32 	%f141, %f140;
	add.f32 	%f142, %f2, %f141;
	sqrt.rn.f32 	%f143, %f142;
	add.f32 	%f144, %f2, %f143;
	sqrt.rn.f32 	%f145, %f144;
	add.f32 	%f146, %f2, %f145;
	sqrt.rn.f32 	%f147, %f146;
	add.f32 	%f148, %f2, %f147;
	sqrt.rn.f32 	%f149, %f148;
	add.f32 	%f150, %f2, %f149;
	sqrt.rn.f32 	%f151, %f150;
	add.f32 	%f152, %f2, %f151;
	sqrt.rn.f32 	%f153, %f152;
	add.f32 	%f154, %f2, %f153;
	sqrt.rn.f32 	%f155, %f154;
	add.f32 	%f156, %f2, %f155;
	sqrt.rn.f32 	%f157, %f156;
	add.f32 	%f158, %f2, %f157;
	sqrt.rn.f32 	%f159, %f158;
	add.f32 	%f160, %f2, %f159;
	sqrt.rn.f32 	%f161, %f160;
	add.f32 	%f162, %f2, %f161;
	sqrt.rn.f32 	%f163, %f162;
	add.f32 	%f164, %f2, %f163;
	sqrt.rn.f32 	%f165, %f164;
	add.f32 	%f166, %f2, %f165;
	sqrt.rn.f32 	%f167, %f166;
	add.f32 	%f168, %f2, %f167;
	sqrt.rn.f32 	%f169, %f168;
	add.f32 	%f170, %f2, %f169;
	sqrt.rn.f32 	%f171, %f170;
	add.f32 	%f172, %f2, %f171;
	sqrt.rn.f32 	%f173, %f172;
	add.f32 	%f174, %f2, %f173;
	sqrt.rn.f32 	%f175, %f174;
	add.f32 	%f176, %f2, %f175;
	sqrt.rn.f32 	%f177, %f176;
	add.f32 	%f178, %f2, %f177;
	sqrt.rn.f32 	%f179, %f178;
	add.f32 	%f180, %f2, %f179;
	sqrt.rn.f32 	%f181, %f180;
	add.f32 	%f182, %f2, %f181;
	sqrt.rn.f32 	%f183, %f182;
	add.f32 	%f184, %f2, %f183;
	sqrt.rn.f32 	%f185, %f184;
	add.f32 	%f186, %f2, %f185;
	sqrt.rn.f32 	%f187, %f186;
	add.f32 	%f188, %f2, %f187;
	sqrt.rn.f32 	%f189, %f188;
	add.f32 	%f190, %f2, %f189;
	sqrt.rn.f32 	%f191, %f190;
	add.f32 	%f192, %f2, %f191;
	sqrt.rn.f32 	%f193, %f192;
	add.f32 	%f194, %f2, %f193;
	sqrt.rn.f32 	%f195, %f194;
	add.f32 	%f196, %f2, %f195;
	sqrt.rn.f32 	%f197, %f196;
	add.f32 	%f198, %f2, %f197;
	sqrt.rn.f32 	%f199, %f198;
	add.f32 	%f200, %f2, %f199;
	sqrt.rn.f32 	%f201, %f200;
	add.f32 	%f202, %f2, %f201;
	sqrt.rn.f32 	%f203, %f202;
	add.s64 	%rd7, %rd3, %rd5;
	st.global.f32 	[%rd7], %f203;
$L__BB0_2:
	ret;

}


// ===== COMPILED SASS (sm_100) =====

	.target	sm_100

	.elftype	@"ET_EXEC"


//--------------------- .note.nv.tkinfo           --------------------------
	.section	.note.nv.tkinfo,"",@"SHT_NOTE"
	.sectionflags	@"SHF_NOTE_NV_TKINFO"
	.tkinfo
        /*0018*/ 	.word	0x00000002
        /*0030*/ 	.string	""
        /*0030*/ 	.string	"ptxas"
        /*0030*/ 	.string	"Cuda compilation tools, release 13.0, V13.0.88"
        /*0030*/ 	.string	"Build cuda_13.0.r13.0/compiler.36424714_0"
        /*0030*/ 	.string	"-arch sm_100 -m 64 "



//--------------------- .note.nv.cuinfo           --------------------------
	.section	.note.nv.cuinfo,"",@"SHT_NOTE"
	.sectionflags	@"SHF_NOTE_NV_CUINFO"
        /*0018*/ 	.short	0x0002
        /*001a*/ 	.short	0x0064
        /*001c*/ 	.short	0x0082
	.zero		2


//--------------------- .nv.info                  --------------------------
	.section	.nv.info,"",@"SHT_CUDA_INFO"
	.align	4


	//----- nvinfo : EIATTR_REGCOUNT
	.align		4
        /*0000*/ 	.byte	0x04, 0x2f
        /*0002*/ 	.short	(.L_1 - .L_0)
	.align		4
.L_0:
        /*0004*/ 	.word	index@(_Z15heavyWorkKernelPKfPfi)
        /*0008*/ 	.word	0x0000000c


	//----- nvinfo : EIATTR_FRAME_SIZE
	.align		4
.L_1:
        /*000c*/ 	.byte	0x04, 0x11
        /*000e*/ 	.short	(.L_3 - .L_2)
	.align		4
.L_2:
        /*0010*/ 	.word	index@($__internal_0_$__cuda_sm20_sqrt_rn_f32_slowpath)
        /*0014*/ 	.word	0x00000000


	//----- nvinfo : EIATTR_FRAME_SIZE
	.align		4
.L_3:
        /*0018*/ 	.byte	0x04, 0x11
        /*001a*/ 	.short	(.L_5 - .L_4)
	.align		4
.L_4:
        /*001c*/ 	.word	index@(_Z15heavyWorkKernelPKfPfi)
        /*0020*/ 	.word	0x00000000


	//----- nvinfo : EIATTR_MIN_STACK_SIZE
	.align		4
.L_5:
        /*0024*/ 	.byte	0x04, 0x12
        /*0026*/ 	.short	(.L_7 - .L_6)
	.align		4
.L_6:
        /*0028*/ 	.word	index@(_Z15heavyWorkKernelPKfPfi)
        /*002c*/ 	.word	0x00000000
.L_7:


//--------------------- .nv.compat                --------------------------
	.section	.nv.compat,"",@"SHT_CUDA_COMPAT_INFO"
	.align	4
        /*0000*/ 	.byte	0x02, 0x09, 0x00, 0x00, 0x02, 0x02, 0x01, 0x00, 0x02, 0x05, 0x05, 0x00, 0x03, 0x07, 0x01, 0x01
        /*0010*/ 	.byte	0x02, 0x03, 0x00, 0x00, 0x02, 0x06, 0x01, 0x00, 0x04, 0x0b, 0x08, 0x00, 0x01, 0x00, 0x00, 0x00
        /*0020*/ 	.byte	0x00, 0x00, 0x00, 0x00


//--------------------- .nv.info._Z15heavyWorkKernelPKfPfi --------------------------
	.section	.nv.info._Z15heavyWorkKernelPKfPfi,"",@"SHT_CUDA_INFO"
	.sectionflags	@""
	.align	4


	//----- nvinfo : EIATTR_CUDA_API_VERSION
	.align		4
        /*0000*/ 	.byte	0x04, 0x37
        /*0002*/ 	.short	(.L_9 - .L_8)
.L_8:
        /*0004*/ 	.word	0x00000082


	//----- nvinfo : EIATTR_KPARAM_INFO
	.align		4
.L_9:
        /*0008*/ 	.byte	0x04, 0x17
        /*000a*/ 	.short	(.L_11 - .L_10)
.L_10:
        /*000c*/ 	.word	0x00000000
        /*0010*/ 	.short	0x0002
        /*0012*/ 	.short	0x0010
        /*0014*/ 	.byte	0x00, 0xf0, 0x11, 0x00


	//----- nvinfo : EIATTR_KPARAM_INFO
	.align		4
.L_11:
        /*0018*/ 	.byte	0x04, 0x17
        /*001a*/ 	.short	(.L_13 - .L_12)
.L_12:
        /*001c*/ 	.word	0x00000000
        /*0020*/ 	.short	0x0001
        /*0022*/ 	.short	0x0008
        /*0024*/ 	.byte	0x00, 0xf5, 0x21, 0x00


	//----- nvinfo : EIATTR_KPARAM_INFO
	.align		4
.L_13:
        /*0028*/ 	.byte	0x04, 0x17
        /*002a*/ 	.short	(.L_15 - .L_14)
.L_14:
        /*002c*/ 	.word	0x00000000
        /*0030*/ 	.short	0x0000
        /*0032*/ 	.short	0x0000
        /*0034*/ 	.byte	0x00, 0xf5, 0x21, 0x00


	//----- nvinfo : EIATTR_SPARSE_MMA_MASK
	.align		4
.L_15:
        /*0038*/ 	.byte	0x03, 0x50
        /*003a*/ 	.short	0x0000


	//----- nvinfo : EIATTR_MAXREG_COUNT
	.align		4
        /*003c*/ 	.byte	0x03, 0x1b
        /*003e*/ 	.short	0x00ff


	//----- nvinfo : EIATTR_MERCURY_ISA_VERSION
	.align		4
        /*0040*/ 	.byte	0x03, 0x5f
        /*0042*/ 	.short	0x0101


	//----- nvinfo : EIATTR_VRC_CTA_INIT_COUNT
	.align		4
        /*0044*/ 	.byte	0x02, 0x4a
	.zero		1
	.zero		1


	//----- nvinfo : EIATTR_EXIT_INSTR_OFFSETS
	.align		4
        /*0048*/ 	.byte	0x04, 0x1c
        /*004a*/ 	.short	(.L_17 - .L_16)


	//   ....[0]....
.L_16:
        /*004c*/ 	.word	0x00000070


	//   ....[1]....
        /*0050*/ 	.word	0x00005eb0


	//----- nvinfo : EIATTR_CRS_STACK_SIZE
	.align		4
.L_17:
        /*0054*/ 	.byte	0x04, 0x1e
        /*0056*/ 	.short	(.L_19 - .L_18)
.L_18:
        /*0058*/ 	.word	0x00000000


	//----- nvinfo : EIATTR_CBANK_PARAM_SIZE
	.align		4
.L_19:
        /*005c*/ 	.byte	0x03, 0x19
        /*005e*/ 	.short	0x0014


	//----- nvinfo : EIATTR_PARAM_CBANK
	.align		4
        /*0060*/ 	.byte	0x04, 0x0a
        /*0062*/ 	.short	(.L_21 - .L_20)
	.align		4
.L_20:
        /*0064*/ 	.word	index@(.nv.constant0._Z15heavyWorkKernelPKfPfi)
        /*0068*/ 	.short	0x0380
        /*006a*/ 	.short	0x0014


	//----- nvinfo : EIATTR_SW_WAR
	.align		4
.L_21:
        /*006c*/ 	.byte	0x04, 0x36
        /*006e*/ 	.short	(.L_23 - .L_22)
.L_22:
        /*0070*/ 	.word	0x00000008
.L_23:


//--------------------- .nv.callgraph             --------------------------
	.section	.nv.callgraph,"",@"SHT_CUDA_CALLGRAPH"
	.align	4
	.sectionentsize	8
	.align		4
        /*0000*/ 	.word	0x00000000
	.align		4
        /*0004*/ 	.word	0xffffffff
	.align		4
        /*0008*/ 	.word	0x00000000
	.align		4
        /*000c*/ 	.word	0xfffffffe
	.align		4
        /*0010*/ 	.word	0x00000000
	.align		4
        /*0014*/ 	.word	0xfffffffd
	.align		4
        /*0018*/ 	.word	0x00000000
	.align		4
        /*001c*/ 	.word	0xfffffffc


//--------------------- .text._Z15heavyWorkKernelPKfPfi --------------------------
	.section	.text._Z15heavyWorkKernelPKfPfi,"ax",@progbits
	.align	128
        .global         _Z15heavyWorkKernelPKfPfi
        .type           _Z15heavyWorkKernelPKfPfi,@function
        .size           _Z15heavyWorkKernelPKfPfi,(.L_x_302 - _Z15heavyWorkKernelPKfPfi)
        .other          _Z15heavyWorkKernelPKfPfi,@"STO_CUDA_ENTRY STV_DEFAULT"
_Z15heavyWorkKernelPKfPfi:
.text._Z15heavyWorkKernelPKfPfi:
[----:B------:R-:W-:Y:S01]  /*0000*/  LDC R1, c[0x0][0x37c] ;  /* 0x0000df00ff017b82 */ /* 0x000fe20000000800 */
[----:B------:R-:W0:Y:S01]  /*0010*/  S2R R2, SR_CTAID.X ;  /* 0x0000000000027919 */ /* 0x000e220000002500 */
[----:B------:R-:W0:Y:S01]  /*0020*/  LDCU UR4, c[0x0][0x360] ;  /* 0x00006c00ff0477ac */ /* 0x000e220008000800 */
[----:B------:R-:W0:Y:S01]  /*0030*/  S2R R3, SR_TID.X ;  /* 0x0000000000037919 */ /* 0x000e220000002100 */
[----:B------:R-:W1:Y:S01]  /*0040*/  LDCU UR5, c[0x0][0x390] ;  /* 0x00007200ff0577ac */ /* 0x000e620008000800 */
[----:B0-----:R-:W-:-:S05]  /*0050*/  IMAD R2, R2, UR4, R3 ;  /* 0x0000000402027c24 */ /* 0x001fca000f8e0203 */
[----:B-1----:R-:W-:-:S13]  /*0060*/  ISETP.GE.AND P0, PT, R2, UR5, PT ;  /* 0x0000000502007c0c */ /* 0x002fda000bf06270 */
[----:B------:R-:W-:Y:S05]  /*0070*/  @P0 EXIT ;  /* 0x000000000000094d */ /* 0x000fea0003800000 */
[----:B------:R-:W0:Y:S01]  /*0080*/  LDC.64 R4, c[0x0][0x380] ;  /* 0x0000e000ff047b82 */ /* 0x000e220000000a00 */
[----:B------:R-:W1:Y:S01]  /*0090*/  LDCU.64 UR4, c[0x0][0x358] ;  /* 0x00006b00ff0477ac */ /* 0x000e620008000a00 */
[----:B0-----:R-:W-:-:S06]  /*00a0*/  IMAD.WIDE R4, R2, 0x4, R4 ;  /* 0x0000000402047825 */ /* 0x001fcc00078e0204 */
[----:B-1----:R-:W2:Y:S01]  /*00b0*/  LDG.E R4, desc[UR4][R4.64] ;  /* 0x0000000404047981 */ /* 0x002ea2000c1e1900 */
[----:B------:R-:W-:Y:S01]  /*00c0*/  I2FP.F32.S32 R3, R2 ;  /* 0x0000000200037245 */ /* 0x000fe20000201400 */
[----:B------:R-:W-:Y:S04]  /*00d0*/  BSSY.RECONVERGENT B0, `(.L_x_0) ;  /* 0x000000d000007945 */ /* 0x000fe80003800200 */
[----:B--2---:R-:W-:-:S04]  /*00e0*/  FFMA R0, R3, 9.9999997473787516356e-06, R4 ;  /* 0x3727c5ac03007823 */ /* 0x004fc80000000004 */
[----:B------:R0:W1:Y:S01]  /*00f0*/  MUFU.RSQ R7, R0 ;  /* 0x0000000000077308 */ /* 0x0000620000001400 */
[----:B------:R-:W-:-:S04]  /*0100*/  IADD3 R6, PT, PT, R0, -0xd000000, RZ ;  /* 0xf300000000067810 */ /* 0x000fc80007ffe0ff */
[----:B------:R-:W-:-:S13]  /*0110*/  ISETP.GT.U32.AND P0, PT, R6, 0x727fffff, PT ;  /* 0x727fffff0600780c */ /* 0x000fda0003f04070 */
[----:B01----:R-:W-:Y:S05]  /*0120*/  @!P0 BRA `(.L_x_1) ;  /* 0x00000000000c8947 */ /* 0x003fea0003800000 */
[----:B------:R-:W-:-:S07]  /*0130*/  MOV R9, 0x150 ;  /* 0x0000015000097802 */ /* 0x000fce0000000f00 */
[----:B------:R-:W-:Y:S05]  /*0140*/  CALL.REL.NOINC `($__internal_0_$__cuda_sm20_sqrt_rn_f32_slowpath) ;  /* 0x0000005c005c7944 */ /* 0x000fea0003c00000 */
[----:B------:R-:W-:Y:S05]  /*0150*/  BRA `(.L_x_2) ;  /* 0x0000000000107947 */ /* 0x000fea0003800000 */
.L_x_1:
[----:B------:R-:W-:Y:S01]  /*0160*/  FMUL.FTZ R5, R0, R7 ;  /* 0x0000000700057220 */ /* 0x000fe20000410000 */
[----:B------:R-:W-:-:S03]  /*0170*/  FMUL.FTZ R7, R7, 0.5 ;  /* 0x3f00000007077820 */ /* 0x000fc60000410000 */
[----:B------:R-:W-:-:S04]  /*0180*/  FFMA R0, -R5, R5, R0 ;  /* 0x0000000505007223 */ /* 0x000fc80000000100 */
[----:B------:R-:W-:-:S07]  /*0190*/  FFMA R0, R0, R7, R5 ;  /* 0x0000000700007223 */ /* 0x000fce0000000005 */
.L_x_2:
[----:B------:R-:W-:Y:S05]  /*01a0*/  BSYNC.RECONVERGENT B0 ;  /* 0x0000000000007941 */ /* 0x000fea0003800200 */
.L_x_0:
[----:B------:R-:W-:Y:S01]  /*01b0*/  FFMA R5, R3, 9.9999997473787516356e-06, R0 ;  /* 0x3727c5ac03057823 */ /* 0x000fe20000000000 */
[----:B------:R-:W-:Y:S03]  /*01c0*/  BSSY.RECONVERGENT B0, `(.L_x_3) ;  /* 0x000000d000007945 */ /* 0x000fe60003800200 */
[----:B------:R0:W1:Y:S01]  /*01d0*/  MUFU.RSQ R4, R5 ;  /* 0x0000000500047308 */ /* 0x0000620000001400 */
[----:B------:R-:W-:-:S04]  /*01e0*/  IADD3 R0, PT, PT, R5, -0xd000000, RZ ;  /* 0xf300000005007810 */ /* 0x000fc80007ffe0ff */
[----:B------:R-:W-:-:S13]  /*01f0*/  ISETP.GT.U32.AND P0, PT, R0, 0x727fffff, PT ;  /* 0x727fffff0000780c */ /* 0x000fda0003f04070 */
[----:B01----:R-:W-:Y:S05]  /*0200*/  @!P0 BRA `(.L_x_4) ;  /* 0x0000000000108947 */ /* 0x003fea0003800000 */
[----:B------:R-:W-:Y:S02]  /*0210*/  MOV R0, R5 ;  /* 0x0000000500007202 */ /* 0x000fe40000000f00 */
[----:B------:R-:W-:-:S07]  /*0220*/  MOV R9, 0x240 ;  /* 0x0000024000097802 */ /* 0x000fce0000000f00 */
[----:B------:R-:W-:Y:S05]  /*0230*/  CALL.REL.NOINC `($__internal_0_$__cuda_sm20_sqrt_rn_f32_slowpath) ;  /* 0x0000005c00207944 */ /* 0x000fea0003c00000 */
[----:B------:R-:W-:Y:S05]  /*0240*/  BRA `(.L_x_5) ;  /* 0x0000000000107947 */ /* 0x000fea0003800000 */
.L_x_4:
[----:B------:R-:W-:Y:S01]  /*0250*/  FMUL.FTZ R0, R5, R4 ;  /* 0x0000000405007220 */ /* 0x000fe20000410000 */
[----:B------:R-:W-:-:S03]  /*0260*/  FMUL.FTZ R4, R4, 0.5 ;  /* 0x3f00000004047820 */ /* 0x000fc60000410000 */
[----:B------:R-:W-:-:S04]  /*0270*/  FFMA R5, -R0, R0, R5 ;  /* 0x0000000000057223 */ /* 0x000fc80000000105 */
[----:B------:R-:W-:-:S07]  /*0280*/  FFMA R0, R5, R4, R0 ;  /* 0x0000000405007223 */ /* 0x000fce0000000000 */
.L_x_5:
[----:B------:R-:W-:Y:S05]  /*0290*/  BSYNC.RECONVERGENT B0 ;  /* 0x0000000000007941 */ /* 0x000fea0003800200 */
.L_x_3:
        /* <DEDUP_REMOVED lines=10> */
.L_x_7:
[----:B------:R-:W-:Y:S01]  /*0340*/  FMUL.FTZ R0, R5, R4 ;  /* 0x0000000405007220 */ /* 0x000fe20000410000 */
[----:B------:R-:W-:-:S03]  /*0350*/  FMUL.FTZ R4, R4, 0.5 ;  /* 0x3f00000004047820 */ /* 0x000fc60000410000 */
[----:B------:R-:W-:-:S04]  /*0360*/  FFMA R5, -R0, R0, R5 ;  /* 0x0000000000057223 */ /* 0x000fc80000000105 */
[----:B------:R-:W-:-:S07]  /*0370*/  FFMA R0, R5, R4, R0 ;  /* 0x0000000405007223 */ /* 0x000fce0000000000 */
.L_x_8:
[----:B------:R-:W-:Y:S05]  /*0380*/  BSYNC.RECONVERGENT B0 ;  /* 0x0000000000007941 */ /* 0x000fea0003800200 */
.L_x_6:
        /* <DEDUP_REMOVED lines=10> */
.L_x_10:
[----:B------:R-:W-:Y:S01]  /*0430*/  FMUL.FTZ R0, R5, R4 ;  /* 0x0000000405007220 */ /* 0x000fe20000410000 */
[----:B------:R-:W-:-:S03]  /*0440*/  FMUL.FTZ R4, R4, 0.5 ;  /* 0x3f00000004047820 */ /* 0x000fc60000410000 */
[----:B------:R-:W-:-:S04]  /*0450*/  FFMA R5, -R0, R0, R5 ;  /* 0x0000000000057223 */ /* 0x000fc80000000105 */
[----:B------:R-:W-:-:S07]  /*0460*/  FFMA R0, R5, R4, R0 ;  /* 0x0000000405007223 */ /* 0x000fce0000000000 */
.L_x_11:
[----:B------:R-:W-:Y:S05]  /*0470*/  BSYNC.RECONVERGENT B0 ;  /* 0x0000000000007941 */ /* 0x000fea0003800200 */
.L_x_9:
        /* <DEDUP_REMOVED lines=10> */
.L_x_13:
[----:B------:R-:W-:Y:S01]  /*0520*/  FMUL.FTZ R0, R5, R4 ;  /* 0x0000000405007220 */ /* 0x000fe20000410000 */
[----:B------:R-:W-:-:S03]  /*0530*/  FMUL.FTZ R4, R4, 0.5 ;  /* 0x3f00000004047820 */ /* 0x000fc60000410000 */
[----:B------:R-:W-:-:S04]  /*0540*/  FFMA R5, -R0, R0, R5 ;  /* 0x0000000000057223 */ /* 0x000fc80000000105 */
[----:B------:R-:W-:-:S07]  /*0550*/  FFMA R0, R5, R4, R0 ;  /* 0x0000000405007223 */ /* 0x000fce0000000000 */
.L_x_14:
[----:B------:R-:W-:Y:S05]  /*0560*/  BSYNC.RECONVERGENT B0 ;  /* 0x0000000000007941 */ /* 0x000fea0003800200 */
.L_x_12:
        /* <DEDUP_REMOVED lines=10> */
.L_x_16:
[----:B------:R-:W-:Y:S01]  /*0610*/  FMUL.FTZ R0, R5, R4 ;  /* 0x0000000405007220 */ /* 0x000fe20000410000 */
[----:B------:R-:W-:-:S03]  /*0620*/  FMUL.FTZ R4, R4, 0.5 ;  /* 0x3f00000004047820 */ /* 0x000fc60000410000 */
[----:B------:R-:W-:-:S04]  /*0630*/  FFMA R5, -R0, R0, R5 ;  /* 0x0000000000057223 */ /* 0x000fc80000000105 */
[----:B------:R-:W-:-:S07]  /*0640*/  FFMA R0, R5, R4, R0 ;  /* 0x0000000405007223 */ /* 0x000fce0000000000 */
.L_x_17:
[----:B------:R-:W-:Y:S05]  /*0650*/  BSYNC.RECONVERGENT B0 ;  /* 0x0000000000007941 */ /* 0x000fea0003800200 */
.L_x_15:
        /* <DEDUP_REMOVED lines=10> */
.L_x_19:
[----:B------:R-:W-:Y:S01]  /*0700*/  FMUL.FTZ R0, R5, R4 ;  /* 0x0000000405007220 */ /* 0x000fe20000410000 */
[----:B------:R-:W-:-:S03]  /*0710*/  FMUL.FTZ R4, R4, 0.5 ;  /* 0x3f00000004047820 */ /* 0x000fc60000410000 */
[----:B------:R-:W-:-:S04]  /*0720*/  FFMA R5, -R0, R0, R5 ;  /* 0x0000000000057223 */ /* 0x000fc80000000105 */
[----:B------:R-:W-:-:S07]  /*0730*/  FFMA R0, R5, R4, R0 ;  /* 0x0000000405007223 */ /* 0x000fce0000000000 */
.L_x_20:
[----:B------:R-:W-:Y:S05]  /*0740*/  BSYNC.RECONVERGENT B0 ;  /* 0x0000000000007941 */ /* 0x000fea0003800200 */
.L_x_18:
        /* <DEDUP_REMOVED lines=10> */
.L_x_22:
[----:B------:R-:W-:Y:S01]  /*07f0*/  FMUL.FTZ R0, R5, R4 ;  /* 0x0000000405007220 */ /* 0x000fe20000410000 */
[----:B------:R-:W-:-:S03]  /*0800*/  FMUL.FTZ R4, R4, 0.5 ;  /* 0x3f00000004047820 */ /* 0x000fc60000410000 */
[----:B------:R-:W-:-:S04]  /*0810*/  FFMA R5, -R0, R0, R5 ;  /* 0x0000000000057223 */ /* 0x000fc80000000105 */
[----:B------:R-:W-:-:S07]  /*0820*/  FFMA R0, R5, R4, R0 ;  /* 0x0000000405007223 */ /* 0x000fce0000000000 */
.L_x_23:
[----:B------:R-:W-:Y:S05]  /*0830*/  BSYNC.RECONVERGENT B0 ;  /* 0x0000000000007941 */ /* 0x000fea0003800200 */
.L_x_21:
        /* <DEDUP_REMOVED lines=10> */
.L_x_25:
[----:B------:R-:W-:Y:S01]  /*08e0*/  FMUL.FTZ R0, R5, R4 ;  /* 0x0000000405007220 */ /* 0x000fe20000410000 */
[----:B------:R-:W-:-:S03]  /*08f0*/  FMUL.FTZ R4, R4, 0.5 ;  /* 0x3f00000004047820 */ /* 0x000fc60000410000 */
[----:B------:R-:W-:-:S04]  /*0900*/  FFMA R5, -R0, R0, R5 ;  /* 0x0000000000057223 */ /* 0x000fc80000000105 */
[----:B------:R-:W-:-:S07]  /*0910*/  FFMA R0, R5, R4, R0 ;  /* 0x0000000405007223 */ /* 0x000fce0000000000 */
.L_x_26:
[----:B------:R-:W-:Y:S05]  /*0920*/  BSYNC.RECONVERGENT B0 ;  /* 0x0000000000007941 */ /* 0x000fea0003800200 */
.L_x_24:
        /* <DEDUP_REMOVED lines=10> */
.L_x_28:
[----:B------:R-:W-:Y:S01]  /*09d0*/  FMUL.FTZ R0, R5, R4 ;  /* 0x0000000405007220 */ /* 0x000fe20000410000 */
[----:B------:R-:W-:-:S03]  /*09e0*/  FMUL.FTZ R4, R4, 0.5 ;  /* 0x3f00000004047820 */ /* 0x000fc60000410000 */
[----:B------:R-:W-:-:S04]  /*09f0*/  FFMA R5, -R0, R0, R5 ;  /* 0x0000000000057223 */ /* 0x000fc80000000105 */
[----:B------:R-:W-:-:S07]  /*0a00*/  FFMA R0, R5, R4, R0 ;  /* 0x0000000405007223 */ /* 0x000fce0000000000 */
.L_x_29:
[----:B------:R-:W-:Y:S05]  /*0a10*/  BSYNC.RECONVERGENT B0 ;  /* 0x0000000000007941 */ /* 0x000fea0003800200 */
.L_x_27:
        /* <DEDUP_REMOVED lines=10> */
.L_x_31:
[----:B------:R-:W-:Y:S01]  /*0ac0*/  FMUL.FTZ R0, R5, R4 ;  /* 0x0000000405007220 */ /* 0x000fe20000410000 */
[----:B------:R-:W-:-:S03]  /*0ad0*/  FMUL.FTZ R4, R4, 0.5 ;  /* 0x3f00000004047820 */ /* 0x000fc60000410000 */
[----:B------:R-:W-:-:S04]  /*0ae0*/  FFMA R5, -R0, R0, R5 ;  /* 0x0000000000057223 */ /* 0x000fc80000000105 */
[----:B------:R-:W-:-:S07]  /*0af0*/  FFMA R0, R5, R4, R0 ;  /* 0x0000000405007223 */ /* 0x000fce0000000000 */
.L_x_32:
[----:B------:R-:W-:Y:S05]  /*0b00*/  BSYNC.RECONVERGENT B0 ;  /* 0x0000000000007941 */ /* 0x000fea0003800200 */
.L_x_30:
        /* <DEDUP_REMOVED lines=10> */
.L_x_34:
[----:B------:R-:W-:Y:S01]  /*0bb0*/  FMUL.FTZ R0, R5, R4 ;  /* 0x0000000405007220 */ /* 0x000fe20000410000 */
[----:B------:R-:W-:-:S03]  /*0bc0*/  FMUL.FTZ R4, R4, 0.5 ;  /* 0x3f00000004047820 */ /* 0x000fc60000410000 */
[----:B------:R-:W-:-:S04]  /*0bd0*/  FFMA R5, -R0, R0, R5 ;  /* 0x0000000000057223 */ /* 0x000fc80000000105 */
[----:B------:R-:W-:-:S07]  /*0be0*/  FFMA R0, R5, R4, R0 ;  /* 0x0000000405007223 */ /* 0x000fce0000000000 */
.L_x_35:
[----:B------:R-:W-:Y:S05]  /*0bf0*/  BSYNC.RECONVERGENT B0 ;  /* 0x0000000000007941 */ /* 0x000fea0003800200 */
.L_x_33:
        /* <DEDUP_REMOVED lines=10> */
.L_x_37:
[----:B------:R-:W-:Y:S01]  /*0ca0*/  FMUL.FTZ R0, R5, R4 ;  /* 0x0000000405007220 */ /* 0x000fe20000410000 */
[----:B------:R-:W-:-:S03]  /*0cb0*/  FMUL.FTZ R4, R4, 0.5 ;  /* 0x3f00000004047820 */ /* 0x000fc60000410000 */
[----:B------:R-:W-:-:S04]  /*0cc0*/  FFMA R5, -R0, R0, R5 ;  /* 0x0000000000057223 */ /* 0x000fc80000000105 */
[----:B------:R-:W-:-:S07]  /*0cd0*/  FFMA R0, R5, R4, R0 ;  /* 0x0000000405007223 */ /* 0x000fce0000000000 */
.L_x_38:
[----:B------:R-:W-:Y:S05]  /*0ce0*/  BSYNC.RECONVERGENT B0 ;  /* 0x0000000000007941 */ /* 0x000fea0003800200 */
.L_x_36:
        /* <DEDUP_REMOVED lines=10> */
.L_x_40:
[----:B------:R-:W-:Y:S01]  /*0d90*/  FMUL.FTZ R0, R5, R4 ;  /* 0x0000000405007220 */ /* 0x000fe20000410000 */
[----:B------:R-:W-:-:S03]  /*0da0*/  FMUL.FTZ R4, R4, 0.5 ;  /* 0x3f00000004047820 */ /* 0x000fc60000410000 */
[----:B------:R-:W-:-:S04]  /*0db0*/  FFMA R5, -R0, R0, R5 ;  /* 0x0000000000057223 */ /* 0x000fc80000000105 */
[----:B------:R-:W-:-:S07]  /*0dc0*/  FFMA R0, R5, R4, R0 ;  /* 0x0000000405007223 */ /* 0x000fce0000000000 */
.L_x_41:
[----:B------:R-:W-:Y:S05]  /*0dd0*/  BSYNC.RECONVERGENT B0 ;  /* 0x0000000000007941 */ /* 0x000fea0003800200 */
.L_x_39:
        /* <DEDUP_REMOVED lines=10> */
.L_x_43:
[----:B------:R-:W-:Y:S01]  /*0e80*/  FMUL.FTZ R0, R5, R4 ;  /* 0x0000000405007220 */ /* 0x000fe20000410000 */
[----:B------:R-:W-:-:S03]  /*0e90*/  FMUL.FTZ R4, R4, 0.5 ;  /* 0x3f00000004047820 */ /* 0x000fc60000410000 */
[----:B------:R-:W-:-:S04]  /*0ea0*/  FFMA R5, -R0, R0, R5 ;  /* 0x0000000000057223 */ /* 0x000fc80000000105 */
[----:B------:R-:W-:-:S07]  /*0eb0*/  FFMA R0, R5, R4, R0 ;  /* 0x0000000405007223 */ /* 0x000fce0000000000 */
.L_x_44:
[----:B------:R-:W-:Y:S05]  /*0ec0*/  BSYNC.RECONVERGENT B0 ;  /* 0x0000000000007941 */ /* 0x000fea0003800200 */
.L_x_42:
        /* <DEDUP_REMOVED lines=10> */
.L_x_46:
[----:B------:R-:W-:Y:S01]  /*0f70*/  FMUL.FTZ R0, R5, R4 ;  /* 0x0000000405007220 */ /* 0x000fe20000410000 */
[----:B------:R-:W-:-:S03]  /*0f80*/  FMUL.FTZ R4, R4, 0.5 ;  /* 0x3f00000004047820 */ /* 0x000fc60000410000 */
[----:B------:R-:W-:-:S04]  /*0f90*/  FFMA R5, -R0, R0, R5 ;  /* 0x0000000000057223 */ /* 0x000fc80000000105 */
[----:B------:R-:W-:-:S07]  /*0fa0*/  FFMA R0, R5, R4, R0 ;  /* 0x0000000405007223 */ /* 0x000fce0000000000 */
.L_x_47:
[----:B------:R-:W-:Y:S05]  /*0fb0*/  BSYNC.RECONVERGENT B0 ;  /* 0x0000000000007941 */ /* 0x000fea0003800200 */
.L_x_45:
        /* <DEDUP_REMOVED lines=10> */
.L_x_49:
[----:B------:R-:W-:Y:S01]  /*1060*/  FMUL.FTZ R0, R5, R4 ;  /* 0x0000000405007220 */ /* 0x000fe20000410000 */
[----:B------:R-:W-:-:S03]  /*1070*/  FMUL.FTZ R4, R4, 0.5 ;  /* 0x3f00000004047820 */ /* 0x000fc60000410000 */
[----:B------:R-:W-:-:S04]  /*1080*/  FFMA R5, -R0, R0, R5 ;  /* 0x0000000000057223 */ /* 0x000fc80000000105 */
[----:B------:R-:W-:-:S07]  /*1090*/  FFMA R0, R5, R4, R0 ;  /* 0x0000000405007223 */ /* 0x000fce0000000000 */
.L_x_50:
[----:B------:R-:W-:Y:S05]  /*10a0*/  BSYNC.RECONVERGENT B0 ;  /* 0x0000000000007941 */ /* 0x000fea0003800200 */
.L_x_48:
        /* <DEDUP_REMOVED lines=10> */
.L_x_52:
[----:B------:R-:W-:Y:S01]  /*1150*/  FMUL.FTZ R0, R5, R4 ;  /* 0x0000000405007220 */ /* 0x000fe20000410000 */
[----:B------:R-:W-:-:S03]  /*1160*/  FMUL.FTZ R4, R4, 0.5 ;  /* 0x3f00000004047820 */ /* 0x000fc60000410000 */
[----:B------:R-:W-:-:S04]  /*1170*/  FFMA R5, -R0, R0, R5 ;  /* 0x0000000000057223 */ /* 0x000fc80000000105 */
[----:B------:R-:W-:-:S07]  /*1180*/  FFMA R0, R5, R4, R0 ;  /* 0x0000000405007223 */ /* 0x000fce0000000000 */
.L_x_53:
[----:B------:R-:W-:Y:S05]  /*1190*/  BSYNC.RECONVERGENT B0 ;  /* 0x0000000000007941 */ /* 0x000fea0003800200 */
.L_x_51:
        /* <DEDUP_REMOVED lines=10> */
.L_x_55:
[----:B------:R-:W-:Y:S01]  /*1240*/  FMUL.FTZ R0, R5, R4 ;  /* 0x0000000405007220 */ /* 0x000fe20000410000 */
[----:B------:R-:W-:-:S03]  /*1250*/  FMUL.FTZ R4, R4, 0.5 ;  /* 0x3f00000004047820 */ /* 0x000fc60000410000 */
[----:B------:R-:W-:-:S04]  /*1260*/  FFMA R5, -R0, R0, R5 ;  /* 0x0000000000057223 */ /* 0x000fc80000000105 */
[----:B------:R-:W-:-:S07]  /*1270*/  FFMA R0, R5, R4, R0 ;  /* 0x0000000405007223 */ /* 0x000fce0000000000 */
.L_x_56:
[----:B------:R-:W-:Y:S05]  /*1280*/  BSYNC.RECONVERGENT B0 ;  /* 0x0000000000007941 */ /* 0x000fea0003800200 */
.L_x_54:
        /* <DEDUP_REMOVED lines=10> */
.L_x_58:
[----:B------:R-:W-:Y:S01]  /*1330*/  FMUL.FTZ R0, R5, R4 ;  /* 0x0000000405007220 */ /* 0x000fe20000410000 */
[----:B------:R-:W-:-:S03]  /*1340*/  FMUL.FTZ R4, R4, 0.5 ;  /* 0x3f00000004047820 */ /* 0x000fc60000410000 */
[----:B------:R-:W-:-:S04]  /*1350*/  FFMA R5, -R0, R0, R5 ;  /* 0x0000000000057223 */ /* 0x000fc80000000105 */
[----:B------:R-:W-:-:S07]  /*1360*/  FFMA R0, R5, R4, R0 ;  /* 0x0000000405007223 */ /* 0x000fce0000000000 */
.L_x_59:
[----:B------:R-:W-:Y:S05]  /*1370*/  BSYNC.RECONVERGENT B0 ;  /* 0x0000000000007941 */ /* 0x000fea0003800200 */
.L_x_57:
        /* <DEDUP_REMOVED lines=10> */
.L_x_61:
[----:B------:R-:W-:Y:S01]  /*1420*/  FMUL.FTZ R0, R5, R4 ;  /* 0x0000000405007220 */ /* 0x000fe20000410000 */
[----:B------:R-:W-:-:S03]  /*1430*/  FMUL.FTZ R4, R4, 0.5 ;  /* 0x3f00000004047820 */ /* 0x000fc60000410000 */
[----:B------:R-:W-:-:S04]  /*1440*/  FFMA R5, -R0, R0, R5 ;  /* 0x0000000000057223 */ /* 0x000fc80000000105 */
[----:B------:R-:W-:-:S07]  /*1450*/  FFMA R0, R5, R4, R0 ;  /* 0x0000000405007223 */ /* 0x000fce0000000000 */
.L_x_62:
[----:B------:R-:W-:Y:S05]  /*1460*/  BSYNC.RECONVERGENT B0 ;  /* 0x0000000000007941 */ /* 0x000fea0003800200 */
.L_x_60:
        /* <DEDUP_REMOVED lines=10> */
.L_x_64:
[----:B------:R-:W-:Y:S01]  /*1510*/  FMUL.FTZ R0, R5, R4 ;  /* 0x0000000405007220 */ /* 0x000fe20000410000 */
[----:B------:R-:W-:-:S03]  /*1520*/  FMUL.FTZ R4, R4, 0.5 ;  /* 0x3f00000004047820 */ /* 0x000fc60000410000 */
[----:B------:R-:W-:-:S04]  /*1530*/  FFMA R5, -R0, R0, R5 ;  /* 0x0000000000057223 */ /* 0x000fc80000000105 */
[----:B------:R-:W-:-:S07]  /*1540*/  FFMA R0, R5, R4, R0 ;  /* 0x0000000405007223 */ /* 0x000fce0000000000 */
.L_x_65:
[----:B------:R-:W-:Y:S05]  /*1550*/  BSYNC.RECONVERGENT B0 ;  /* 0x0000000000007941 */ /* 0x000fea0003800200 */
.L_x_63:
        /* <DEDUP_REMOVED lines=10> */
.L_x_67:
[----:B------:R-:W-:Y:S01]  /*1600*/  FMUL.FTZ R0, R5, R4 ;  /* 0x0000000405007220 */ /* 0x000fe20000410000 */
[----:B------:R-:W-:-:S03]  /*1610*/  FMUL.FTZ R4, R4, 0.5 ;  /* 0x3f00000004047820 */ /* 0x000fc60000410000 */
[----:B------:R-:W-:-:S04]  /*1620*/  FFMA R5, -R0, R0, R5 ;  /* 0x0000000000057223 */ /* 0x000fc80000000105 */
[----:B------:R-:W-:-:S07]  /*1630*/  FFMA R0, R5, R4, R0 ;  /* 0x0000000405007223 */ /* 0x000fce0000000000 */
.L_x_68:
[----:B------:R-:W-:Y:S05]  /*1640*/  BSYNC.RECONVERGENT B0 ;  /* 0x0000000000007941 */ /* 0x000fea0003800200 */
.L_x_66:
        /* <DEDUP_REMOVED lines=10> */
.L_x_70:
[----:B------:R-:W-:Y:S01]  /*16f0*/  FMUL.FTZ R0, R5, R4 ;  /* 0x0000000405007220 */ /* 0x000fe20000410000 */
[----:B------:R-:W-:-:S03]  /*1700*/  FMUL.FTZ R4, R4, 0.5 ;  /* 0x3f00000004047820 */ /* 0x000fc60000410000 */
[----:B------:R-:W-:-:S04]  /*1710*/  FFMA R5, -R0, R0, R5 ;  /* 0x0000000000057223 */ /* 0x000fc80000000105 */
[----:B------:R-:W-:-:S07]  /*1720*/  FFMA R0, R5, R4, R0 ;  /* 0x0000000405007223 */ /* 0x000fce0000000000 */
.L_x_71:
[----:B------:R-:W-:Y:S05]  /*1730*/  BSYNC.RECONVERGENT B0 ;  /* 0x0000000000007941 */ /* 0x000fea0003800200 */
.L_x_69:
        /* <DEDUP_REMOVED lines=10> */
.L_x_73:
[----:B------:R-:W-:Y:S01]  /*17e0*/  FMUL.FTZ R0, R5, R4 ;  /* 0x0000000405007220 */ /* 0x000fe20000410000 */
[----:B------:R-:W-:-:S03]  /*17f0*/  FMUL.FTZ R4, R4, 0.5 ;  /* 0x3f00000004047820 */ /* 0x000fc60000410000 */
[----:B------:R-:W-:-:S04]  /*1800*/  FFMA R5, -R0, R0, R5 ;  /* 0x0000000000057223 */ /* 0x000fc80000000105 */
[----:B------:R-:W-:-:S07]  /*1810*/  FFMA R0, R5, R4, R0 ;  /* 0x0000000405007223 */ /* 0x000fce0000000000 */
.L_x_74:
[----:B------:R-:W-:Y:S05]  /*1820*/  BSYNC.RECONVERGENT B0 ;  /* 0x0000000000007941 */ /* 0x000fea0003800200 */
.L_x_72:
        /* <DEDUP_REMOVED lines=10> */
.L_x_76:
[----:B------:R-:W-:Y:S01]  /*18d0*/  FMUL.FTZ R0, R5, R4 ;  /* 0x0000000405007220 */ /* 0x000fe20000410000 */
[----:B------:R-:W-:-:S03]  /*18e0*/  FMUL.FTZ R4, R4, 0.5 ;  /* 0x3f00000004047820 */ /* 0x000fc60000410000 */
[----:B------:R-:W-:-:S04]  /*18f0*/  FFMA R5, -R0, R0, R5 ;  /* 0x0000000000057223 */ /* 0x000fc80000000105 */
[----:B------:R-:W-:-:S07]  /*1900*/  FFMA R0, R5, R4, R0 ;  /* 0x0000000405007223 */ /* 0x000fce0000000000 */
.L_x_77:
[----:B------:R-:W-:Y:S05]  /*1910*/  BSYNC.RECONVERGENT B0 ;  /* 0x0000000000007941 */ /* 0x000fea0003800200 */
.L_x_75:
        /* <DEDUP_REMOVED lines=10> */
.L_x_79:
[----:B------:R-:W-:Y:S01]  /*19c0*/  FMUL.FTZ R0, R5, R4 ;  /* 0x0000000405007220 */ /* 0x000fe20000410000 */
[----:B------:R-:W-:-:S03]  /*19d0*/  FMUL.FTZ R4, R4, 0.5 ;  /* 0x3f00000004047820 */ /* 0x000fc60000410000 */
[----:B------:R-:W-:-:S04]  /*19e0*/  FFMA R5, -R0, R0, R5 ;  /* 0x0000000000057223 */ /* 0x000fc80000000105 */
[----:B------:R-:W-:-:S07]  /*19f0*/  FFMA R0, R5, R4, R0 ;  /* 0x0000000405007223 */ /* 0x000fce0000000000 */
.L_x_80:
[----:B------:R-:W-:Y:S05]  /*1a00*/  BSYNC.RECONVERGENT B0 ;  /* 0x0000000000007941 */ /* 0x000fea0003800200 */
.L_x_78:
        /* <DEDUP_REMOVED lines=10> */
.L_x_82:
[----:B------:R-:W-:Y:S01]  /*1ab0*/  FMUL.FTZ R0, R5, R4 ;  /* 0x0000000405007220 */ /* 0x000fe20000410000 */
[----:B------:R-:W-:-:S03]  /*1ac0*/  FMUL.FTZ R4, R4, 0.5 ;  /* 0x3f00000004047820 */ /* 0x000fc60000410000 */
[----:B------:R-:W-:-:S04]  /*1ad0*/  FFMA R5, -R0, R0, R5 ;  /* 0x0000000000057223 */ /* 0x000fc80000000105 */
[----:B------:R-:W-:-:S07]  /*1ae0*/  FFMA R0, R5, R4, R0 ;  /* 0x0000000405007223 */ /* 0x000fce0000000000 */
.L_x_83:
[----:B------:R-:W-:Y:S05]  /*1af0*/  BSYNC.RECONVERGENT B0 ;  /* 0x0000000000007941 */ /* 0x000fea0003800200 */
.L_x_81:
        /* <DEDUP_REMOVED lines=10> */
.L_x_85:
[----:B------:R-:W-:Y:S01]  /*1ba0*/  FMUL.FTZ R0, R5, R4 ;  /* 0x0000000405007220 */ /* 0x000fe20000410000 */
[----:B------:R-:W-:-:S03]  /*1bb0*/  FMUL.FTZ R4, R4, 0.5 ;  /* 0x3f00000004047820 */ /* 0x000fc60000410000 */
[----:B------:R-:W-:-:S04]  /*1bc0*/  FFMA R5, -R0, R0, R5 ;  /* 0x0000000000057223 */ /* 0x000fc80000000105 */
[----:B------:R-:W-:-:S07]  /*1bd0*/  FFMA R0, R5, R4, R0 ;  /* 0x0000000405007223 */ /* 0x000fce0000000000 */
.L_x_86:
[----:B------:R-:W-:Y:S05]  /*1be0*/  BSYNC.RECONVERGENT B0 ;  /* 0x0000000000007941 */ /* 0x000fea0003800200 */
.L_x_84:
        /* <DEDUP_REMOVED lines=10> */
.L_x_88:
[----:B------:R-:W-:Y:S01]  /*1c90*/  FMUL.FTZ R0, R5, R4 ;  /* 0x0000000405007220 */ /* 0x000fe20000410000 */
[----:B------:R-:W-:-:S03]  /*1ca0*/  FMUL.FTZ R4, R4, 0.5 ;  /* 0x3f00000004047820 */ /* 0x000fc60000410000 */
[----:B------:R-:W-:-:S04]  /*1cb0*/  FFMA R5, -R0, R0, R5 ;  /* 0x0000000000057223 */ /* 0x000fc80000000105 */
[----:B------:R-:W-:-:S07]  /*1cc0*/  FFMA R0, R5, R4, R0 ;  /* 0x0000000405007223 */ /* 0x000fce0000000000 */
.L_x_89:
[----:B------:R-:W-:Y:S05]  /*1cd0*/  BSYNC.RECONVERGENT B0 ;  /* 0x0000000000007941 */ /* 0x000fea0003800200 */
.L_x_87:
        /* <DEDUP_REMOVED lines=10> */
.L_x_91:
[----:B------:R-:W-:Y:S01]  /*1d80*/  FMUL.FTZ R0, R5, R4 ;  /* 0x0000000405007220 */ /* 0x000fe20000410000 */
[----:B------:R-:W-:-:S03]  /*1d90*/  FMUL.FTZ R4, R4, 0.5 ;  /* 0x3f00000004047820 */ /* 0x000fc60000410000 */
[----:B------:R-:W-:-:S04]  /*1da0*/  FFMA R5, -R0, R0, R5 ;  /* 0x0000000000057223 */ /* 0x000fc80000000105 */
[----:B------:R-:W-:-:S07]  /*1db0*/  FFMA R0, R5, R4, R0 ;  /* 0x0000000405007223 */ /* 0x000fce0000000000 */
.L_x_92:
[----:B------:R-:W-:Y:S05]  /*1dc0*/  BSYNC.RECONVERGENT B0 ;  /* 0x0000000000007941 */ /* 0x000fea0003800200 */
.L_x_90:
        /* <DEDUP_REMOVED lines=10> */
.L_x_94:
[----:B------:R-:W-:Y:S01]  /*1e70*/  FMUL.FTZ R0, R5, R4 ;  /* 0x0000000405007220 */ /* 0x000fe20000410000 */
[----:B------:R-:W-:-:S03]  /*1e80*/  FMUL.FTZ R4, R4, 0.5 ;  /* 0x3f00000004047820 */ /* 0x000fc60000410000 */
[----:B------:R-:W-:-:S04]  /*1e90*/  FFMA R5, -R0, R0, R5 ;  /* 0x0000000000057223 */ /* 0x000fc80000000105 */
[----:B------:R-:W-:-:S07]  /*1ea0*/  FFMA R0, R5, R4, R0 ;  /* 0x0000000405007223 */ /* 0x000fce0000000000 */
.L_x_95:
[----:B------:R-:W-:Y:S05]  /*1eb0*/  BSYNC.RECONVERGENT B0 ;  /* 0x0000000000007941 */ /* 0x000fea0003800200 */
.L_x_93:
        /* <DEDUP_REMOVED lines=10> */
.L_x_97:
[----:B------:R-:W-:Y:S01]  /*1f60*/  FMUL.FTZ R0, R5, R4 ;  /* 0x0000000405007220 */ /* 0x000fe20000410000 */
[----:B------:R-:W-:-:S03]  /*1f70*/  FMUL.FTZ R4, R4, 0.5 ;  /* 0x3f00000004047820 */ /* 0x000fc60000410000 */
[----:B------:R-:W-:-:S04]  /*1f80*/  FFMA R5, -R0, R0, R5 ;  /* 0x0000000000057223 */ /* 0x000fc80000000105 */
[----:B------:R-:W-:-:S07]  /*1f90*/  FFMA R0, R5, R4, R0 ;  /* 0x0000000405007223 */ /* 0x000fce0000000000 */
.L_x_98:
[----:B------:R-:W-:Y:S05]  /*1fa0*/  BSYNC.RECONVERGENT B0 ;  /* 0x0000000000007941 */ /* 0x000fea0003800200 */
.L_x_96:
        /* <DEDUP_REMOVED lines=10> */
.L_x_100:
[----:B------:R-:W-:Y:S01]  /*2050*/  FMUL.FTZ R0, R5, R4 ;  /* 0x0000000405007220 */ /* 0x000fe20000410000 */
[----:B------:R-:W-:-:S03]  /*2060*/  FMUL.FTZ R4, R4, 0.5 ;  /* 0x3f00000004047820 */ /* 0x000fc60000410000 */
[----:B------:R-:W-:-:S04]  /*2070*/  FFMA R5, -R0, R0, R5 ;  /* 0x0000000000057223 */ /* 0x000fc80000000105 */
[----:B------:R-:W-:-:S07]  /*2080*/  FFMA R0, R5, R4, R0 ;  /* 0x0000000405007223 */ /* 0x000fce0000000000 */
.L_x_101:
[----:B------:R-:W-:Y:S05]  /*2090*/  BSYNC.RECONVERGENT B0 ;  /* 0x0000000000007941 */ /* 0x000fea0003800200 */
.L_x_99:
        /* <DEDUP_REMOVED lines=10> */
.L_x_103:
[----:B------:R-:W-:Y:S01]  /*2140*/  FMUL.FTZ R0, R5, R4 ;  /* 0x0000000405007220 */ /* 0x000fe20000410000 */
[----:B------:R-:W-:-:S03]  /*2150*/  FMUL.FTZ R4, R4, 0.5 ;  /* 0x3f00000004047820 */ /* 0x000fc60000410000 */
[----:B------:R-:W-:-:S04]  /*2160*/  FFMA R5, -R0, R0, R5 ;  /* 0x0000000000057223 */ /* 0x000fc80000000105 */
[----:B------:R-:W-:-:S07]  /*2170*/  FFMA R0, R5, R4, R0 ;  /* 0x0000000405007223 */ /* 0x000fce0000000000 */
.L_x_104:
[----:B------:R-:W-:Y:S05]  /*2180*/  BSYNC.RECONVERGENT B0 ;  /* 0x0000000000007941 */ /* 0x000fea0003800200 */
.L_x_102:
        /* <DEDUP_REMOVED lines=10> */
.L_x_106:
[----:B------:R-:W-:Y:S01]  /*2230*/  FMUL.FTZ R0, R5, R4 ;  /* 0x0000000405007220 */ /* 0x000fe20000410000 */
[----:B------:R-:W-:-:S03]  /*2240*/  FMUL.FTZ R4, R4, 0.5 ;  /* 0x3f00000004047820 */ /* 0x000fc60000410000 */
[----:B------:R-:W-:-:S04]  /*2250*/  FFMA R5, -R0, R0, R5 ;  /* 0x0000000000057223 */ /* 0x000fc80000000105 */
[----:B------:R-:W-:-:S07]  /*2260*/  FFMA R0, R5, R4, R0 ;  /* 0x0000000405007223 */ /* 0x000fce0000000000 */
.L_x_107:
[----:B------:R-:W-:Y:S05]  /*2270*/  BSYNC.RECONVERGENT B0 ;  /* 0x0000000000007941 */ /* 0x000fea0003800200 */
.L_x_105:
        /* <DEDUP_REMOVED lines=10> */
.L_x_109:
[----:B------:R-:W-:Y:S01]  /*2320*/  FMUL.FTZ R0, R5, R4 ;  /* 0x0000000405007220 */ /* 0x000fe20000410000 */
[----:B------:R-:W-:-:S03]  /*2330*/  FMUL.FTZ R4, R4, 0.5 ;  /* 0x3f00000004047820 */ /* 0x000fc60000410000 */
[----:B------:R-:W-:-:S04]  /*2340*/  FFMA R5, -R0, R0, R5 ;  /* 0x0000000000057223 */ /* 0x000fc80000000105 */
[----:B------:R-:W-:-:S07]  /*2350*/  FFMA R0, R5, R4, R0 ;  /* 0x0000000405007223 */ /* 0x000fce0000000000 */
.L_x_110:
[----:B------:R-:W-:Y:S05]  /*2360*/  BSYNC.RECONVERGENT B0 ;  /* 0x0000000000007941 */ /* 0x000fea0003800200 */
.L_x_108:
        /* <DEDUP_REMOVED lines=10> */
.L_x_112:
[----:B------:R-:W-:Y:S01]  /*2410*/  FMUL.FTZ R0, R5, R4 ;  /* 0x0000000405007220 */ /* 0x000fe20000410000 */
[----:B------:R-:W-:-:S03]  /*2420*/  FMUL.FTZ R4, R4, 0.5 ;  /* 0x3f00000004047820 */ /* 0x000fc60000410000 */
[----:B------:R-:W-:-:S04]  /*2430*/  FFMA R5, -R0, R0, R5 ;  /* 0x0000000000057223 */ /* 0x000fc80000000105 */
[----:B------:R-:W-:-:S07]  /*2440*/  FFMA R0, R5, R4, R0 ;  /* 0x0000000405007223 */ /* 0x000fce0000000000 */
.L_x_113:
[----:B------:R-:W-:Y:S05]  /*2450*/  BSYNC.RECONVERGENT B0 ;  /* 0x0000000000007941 */ /* 0x000fea0003800200 */
.L_x_111:
        /* <DEDUP_REMOVED lines=10> */
.L_x_115:
[----:B------:R-:W-:Y:S01]  /*2500*/  FMUL.FTZ R0, R5, R4 ;  /* 0x0000000405007220 */ /* 0x000fe20000410000 */
[----:B------:R-:W-:-:S03]  /*2510*/  FMUL.FTZ R4, R4, 0.5 ;  /* 0x3f00000004047820 */ /* 0x000fc60000410000 */
[----:B------:R-:W-:-:S04]  /*2520*/  FFMA R5, -R0, R0, R5 ;  /* 0x0000000000057223 */ /* 0x000fc80000000105 */
[----:B------:R-:W-:-:S07]  /*2530*/  FFMA R0, R5, R4, R0 ;  /* 0x0000000405007223 */ /* 0x000fce0000000000 */
.L_x_116:
[----:B------:R-:W-:Y:S05]  /*2540*/  BSYNC.RECONVERGENT B0 ;  /* 0x0000000000007941 */ /* 0x000fea0003800200 */
.L_x_114:
        /* <DEDUP_REMOVED lines=10> */
.L_x_118:
[----:B------:R-:W-:Y:S01]  /*25f0*/  FMUL.FTZ R0, R5, R4 ;  /* 0x0000000405007220 */ /* 0x000fe20000410000 */
[----:B------:R-:W-:-:S03]  /*2600*/  FMUL.FTZ R4, R4, 0.5 ;  /* 0x3f00000004047820 */ /* 0x000fc60000410000 */
[----:B------:R-:W-:-:S04]  /*2610*/  FFMA R5, -R0, R0, R5 ;  /* 0x0000000000057223 */ /* 0x000fc80000000105 */
[----:B------:R-:W-:-:S07]  /*2620*/  FFMA R0, R5, R4, R0 ;  /* 0x0000000405007223 */ /* 0x000fce0000000000 */
.L_x_119:
[----:B------:R-:W-:Y:S05]  /*2630*/  BSYNC.RECONVERGENT B0 ;  /* 0x0000000000007941 */ /* 0x000fea0003800200 */
.L_x_117:
        /* <DEDUP_REMOVED lines=10> */
.L_x_121:
[----:B------:R-:W-:Y:S01]  /*26e0*/  FMUL.FTZ R0, R5, R4 ;  /* 0x0000000405007220 */ /* 0x000fe20000410000 */
[----:B------:R-:W-:-:S03]  /*26f0*/  FMUL.FTZ R4, R4, 0.5 ;  /* 0x3f00000004047820 */ /* 0x000fc60000410000 */
[----:B------:R-:W-:-:S04]  /*2700*/  FFMA R5, -R0, R0, R5 ;  /* 0x0000000000057223 */ /* 0x000fc80000000105 */
[----:B------:R-:W-:-:S07]  /*2710*/  FFMA R0, R5, R4, R0 ;  /* 0x0000000405007223 */ /* 0x000fce0000000000 */
.L_x_122:
[----:B------:R-:W-:Y:S05]  /*2720*/  BSYNC.RECONVERGENT B0 ;  /* 0x0000000000007941 */ /* 0x000fea0003800200 */
.L_x_120:
        /* <DEDUP_REMOVED lines=10> */
.L_x_124:
[----:B------:R-:W-:Y:S01]  /*27d0*/  FMUL.FTZ R0, R5, R4 ;  /* 0x0000000405007220 */ /* 0x000fe20000410000 */
[----:B------:R-:W-:-:S03]  /*27e0*/  FMUL.FTZ R4, R4, 0.5 ;  /* 0x3f00000004047820 */ /* 0x000fc60000410000 */
[----:B------:R-:W-:-:S04]  /*27f0*/  FFMA R5, -R0, R0, R5 ;  /* 0x0000000000057223 */ /* 0x000fc80000000105 */
[----:B------:R-:W-:-:S07]  /*2800*/  FFMA R0, R5, R4, R0 ;  /* 0x0000000405007223 */ /* 0x000fce0000000000 */
.L_x_125:
[----:B------:R-:W-:Y:S05]  /*2810*/  BSYNC.RECONVERGENT B0 ;  /* 0x0000000000007941 */ /* 0x000fea0003800200 */
.L_x_123:
        /* <DEDUP_REMOVED lines=10> */
.L_x_127:
[----:B------:R-:W-:Y:S01]  /*28c0*/  FMUL.FTZ R0, R5, R4 ;  /* 0x0000000405007220 */ /* 0x000fe20000410000 */
[----:B------:R-:W-:-:S03]  /*28d0*/  FMUL.FTZ R4, R4, 0.5 ;  /* 0x3f00000004047820 */ /* 0x000fc60000410000 */
[----:B------:R-:W-:-:S04]  /*28e0*/  FFMA R5, -R0, R0, R5 ;  /* 0x0000000000057223 */ /* 0x000fc80000000105 */
[----:B------:R-:W-:-:S07]  /*28f0*/  FFMA R0, R5, R4, R0 ;  /* 0x0000000405007223 */ /* 0x000fce0000000000 */
.L_x_128:
[----:B------:R-:W-:Y:S05]  /*2900*/  BSYNC.RECONVERGENT B0 ;  /* 0x0000000000007941 */ /* 0x000fea0003800200 */
.L_x_126:
        /* <DEDUP_REMOVED lines=10> */
.L_x_130:
[----:B------:R-:W-:Y:S01]  /*29b0*/  FMUL.FTZ R0, R5, R4 ;  /* 0x0000000405007220 */ /* 0x000fe20000410000 */
[----:B------:R-:W-:-:S03]  /*29c0*/  FMUL.FTZ R4, R4, 0.5 ;  /* 0x3f00000004047820 */ /* 0x000fc60000410000 */
[----:B------:R-:W-:-:S04]  /*29d0*/  FFMA R5, -R0, R0, R5 ;  /* 0x0000000000057223 */ /* 0x000fc80000000105 */
[----:B------:R-:W-:-:S07]  /*29e0*/  FFMA R0, R5, R4, R0 ;  /* 0x0000000405007223 */ /* 0x000fce0000000000 */
.L_x_131:
[----:B------:R-:W-:Y:S05]  /*29f0*/  BSYNC.RECONVERGENT B0 ;  /* 0x0000000000007941 */ /* 0x000fea0003800200 */
.L_x_129:
        /* <DEDUP_REMOVED lines=10> */
.L_x_133:
[----:B------:R-:W-:Y:S01]  /*2aa0*/  FMUL.FTZ R0, R5, R4 ;  /* 0x0000000405007220 */ /* 0x000fe20000410000 */
[----:B------:R-:W-:-:S03]  /*2ab0*/  FMUL.FTZ R4, R4, 0.5 ;  /* 0x3f00000004047820 */ /* 0x000fc60000410000 */
[----:B------:R-:W-:-:S04]  /*2ac0*/  FFMA R5, -R0, R0, R5 ;  /* 0x0000000000057223 */ /* 0x000fc80000000105 */
[----:B------:R-:W-:-:S07]  /*2ad0*/  FFMA R0, R5, R4, R0 ;  /* 0x0000000405007223 */ /* 0x000fce0000000000 */
.L_x_134:
[----:B------:R-:W-:Y:S05]  /*2ae0*/  BSYNC.RECONVERGENT B0 ;  /* 0x0000000000007941 */ /* 0x000fea0003800200 */
.L_x_132:
        /* <DEDUP_REMOVED lines=10> */
.L_x_136:
[----:B------:R-:W-:Y:S01]  /*2b90*/  FMUL.FTZ R0, R5, R4 ;  /* 0x0000000405007220 */ /* 0x000fe20000410000 */
[----:B------:R-:W-:-:S03]  /*2ba0*/  FMUL.FTZ R4, R4, 0.5 ;  /* 0x3f00000004047820 */ /* 0x000fc60000410000 */
[----:B------:R-:W-:-:S04]  /*2bb0*/  FFMA R5, -R0, R0, R5 ;  /* 0x0000000000057223 */ /* 0x000fc80000000105 */
[----:B------:R-:W-:-:S07]  /*2bc0*/  FFMA R0, R5, R4, R0 ;  /* 0x0000000405007223 */ /* 0x000fce0000000000 */
.L_x_137:
[----:B------:R-:W-:Y:S05]  /*2bd0*/  BSYNC.RECONVERGENT B0 ;  /* 0x0000000000007941 */ /* 0x000fea0003800200 */
.L_x_135:
        /* <DEDUP_REMOVED lines=10> */
.L_x_139:
[----:B------:R-:W-:Y:S01]  /*2c80*/  FMUL.FTZ R0, R5, R4 ;  /* 0x0000000405007220 */ /* 0x000fe20000410000 */
[----:B------:R-:W-:-:S03]  /*2c90*/  FMUL.FTZ R4, R4, 0.5 ;  /* 0x3f00000004047820 */ /* 0x000fc60000410000 */
[----:B------:R-:W-:-:S04]  /*2ca0*/  FFMA R5, -R0, R0, R5 ;  /* 0x0000000000057223 */ /* 0x000fc80000000105 */
[----:B------:R-:W-:-:S07]  /*2cb0*/  FFMA R0, R5, R4, R0 ;  /* 0x0000000405007223 */ /* 0x000fce0000000000 */
.L_x_140:
[----:B------:R-:W-:Y:S05]  /*2cc0*/  BSYNC.RECONVERGENT B0 ;  /* 0x0000000000007941 */ /* 0x000fea0003800200 */
.L_x_138:
        /* <DEDUP_REMOVED lines=10> */
.L_x_142:
[----:B------:R-:W-:Y:S01]  /*2d70*/  FMUL.FTZ R0, R5, R4 ;  /* 0x0000000405007220 */ /* 0x000fe20000410000 */
[----:B------:R-:W-:-:S03]  /*2d80*/  FMUL.FTZ R4, R4, 0.5 ;  /* 0x3f00000004047820 */ /* 0x000fc60000410000 */
[----:B------:R-:W-:-:S04]  /*2d90*/  FFMA R5, -R0, R0, R5 ;  /* 0x0000000000057223 */ /* 0x000fc80000000105 */
[----:B------:R-:W-:-:S07]  /*2da0*/  FFMA R0, R5, R4, R0 ;  /* 0x0000000405007223 */ /* 0x000fce0000000000 */
.L_x_143:
[----:B------:R-:W-:Y:S05]  /*2db0*/  BSYNC.RECONVERGENT B0 ;  /* 0x0000000000007941 */ /* 0x000fea0003800200 */
.L_x_141:
        /* <DEDUP_REMOVED lines=10> */
.L_x_145:
[----:B------:R-:W-:Y:S01]  /*2e60*/  FMUL.FTZ R0, R5, R4 ;  /* 0x0000000405007220 */ /* 0x000fe20000410000 */
[----:B------:R-:W-:-:S03]  /*2e70*/  FMUL.FTZ R4, R4, 0.5 ;  /* 0x3f00000004047820 */ /* 0x000fc60000410000 */
[----:B------:R-:W-:-:S04]  /*2e80*/  FFMA R5, -R0, R0, R5 ;  /* 0x0000000000057223 */ /* 0x000fc80000000105 */
[----:B------:R-:W-:-:S07]  /*2e90*/  FFMA R0, R5, R4, R0 ;  /* 0x0000000405007223 */ /* 0x000fce0000000000 */
.L_x_146:
[----:B------:R-:W-:Y:S05]  /*2ea0*/  BSYNC.RECONVERGENT B0 ;  /* 0x0000000000007941 */ /* 0x000fea0003800200 */
.L_x_144:
        /* <DEDUP_REMOVED lines=10> */
.L_x_148:
[----:B------:R-:W-:Y:S01]  /*2f50*/  FMUL.FTZ R0, R5, R4 ;  /* 0x0000000405007220 */ /* 0x000fe20000410000 */
[----:B------:R-:W-:-:S03]  /*2f60*/  FMUL.FTZ R4, R4, 0.5 ;  /* 0x3f00000004047820 */ /* 0x000fc60000410000 */
[----:B------:R-:W-:-:S04]  /*2f70*/  FFMA R5, -R0, R0, R5 ;  /* 0x0000000000057223 */ /* 0x000fc80000000105 */
[----:B------:R-:W-:-:S07]  /*2f80*/  FFMA R0, R5, R4, R0 ;  /* 0x0000000405007223 */ /* 0x000fce0000000000 */
.L_x_149:
[----:B------:R-:W-:Y:S05]  /*2f90*/  BSYNC.RECONVERGENT B0 ;  /* 0x0000000000007941 */ /* 0x000fea0003800200 */
.L_x_147:
        /* <DEDUP_REMOVED lines=10> */
.L_x_151:
[----:B------:R-:W-:Y:S01]  /*3040*/  FMUL.FTZ R0, R5, R4 ;  /* 0x0000000405007220 */ /* 0x000fe20000410000 */
[----:B------:R-:W-:-:S03]  /*3050*/  FMUL.FTZ R4, R4, 0.5 ;  /* 0x3f00000004047820 */ /* 0x000fc60000410000 */
[----:B------:R-:W-:-:S04]  /*3060*/  FFMA R5, -R0, R0, R5 ;  /* 0x0000000000057223 */ /* 0x000fc80000000105 */
[----:B------:R-:W-:-:S07]  /*3070*/  FFMA R0, R5, R4, R0 ;  /* 0x0000000405007223 */ /* 0x000fce0000000000 */
.L_x_152:
[----:B------:R-:W-:Y:S05]  /*3080*/  BSYNC.RECONVERGENT B0 ;  /* 0x0000000000007941 */ /* 0x000fea0003800200 */
.L_x_150:
        /* <DEDUP_REMOVED lines=10> */
.L_x_154:
[----:B------:R-:W-:Y:S01]  /*3130*/  FMUL.FTZ R0, R5, R4 ;  /* 0x0000000405007220 */ /* 0x000fe20000410000 */
[----:B------:R-:W-:-:S03]  /*3140*/  FMUL.FTZ R4, R4, 0.5 ;  /* 0x3f00000004047820 */ /* 0x000fc60000410000 */
[----:B------:R-:W-:-:S04]  /*3150*/  FFMA R5, -R0, R0, R5 ;  /* 0x0000000000057223 */ /* 0x000fc80000000105 */
[----:B------:R-:W-:-:S07]  /*3160*/  FFMA R0, R5, R4, R0 ;  /* 0x0000000405007223 */ /* 0x000fce0000000000 */
.L_x_155:
[----:B------:R-:W-:Y:S05]  /*3170*/  BSYNC.RECONVERGENT B0 ;  /* 0x0000000000007941 */ /* 0x000fea0003800200 */
.L_x_153:
        /* <DEDUP_REMOVED lines=10> */
.L_x_157:
[----:B------:R-:W-:Y:S01]  /*3220*/  FMUL.FTZ R0, R5, R4 ;  /* 0x0000000405007220 */ /* 0x000fe20000410000 */
[----:B------:R-:W-:-:S03]  /*3230*/  FMUL.FTZ R4, R4, 0.5 ;  /* 0x3f00000004047820 */ /* 0x000fc60000410000 */
[----:B------:R-:W-:-:S04]  /*3240*/  FFMA R5, -R0, R0, R5 ;  /* 0x0000000000057223 */ /* 0x000fc80000000105 */
[----:B------:R-:W-:-:S07]  /*3250*/  FFMA R0, R5, R4, R0 ;  /* 0x0000000405007223 */ /* 0x000fce0000000000 */
.L_x_158:
[----:B------:R-:W-:Y:S05]  /*3260*/  BSYNC.RECONVERGENT B0 ;  /* 0x0000000000007941 */ /* 0x000fea0003800200 */
.L_x_156:
        /* <DEDUP_REMOVED lines=10> */
.L_x_160:
[----:B------:R-:W-:Y:S01]  /*3310*/  FMUL.FTZ R0, R5, R4 ;  /* 0x0000000405007220 */ /* 0x000fe20000410000 */
[----:B------:R-:W-:-:S03]  /*3320*/  FMUL.FTZ R4, R4, 0.5 ;  /* 0x3f00000004047820 */ /* 0x000fc60000410000 */
[----:B------:R-:W-:-:S04]  /*3330*/  FFMA R5, -R0, R0, R5 ;  /* 0x0000000000057223 */ /* 0x000fc80000000105 */
[----:B------:R-:W-:-:S07]  /*3340*/  FFMA R0, R5, R4, R0 ;  /* 0x0000000405007223 */ /* 0x000fce0000000000 */
.L_x_161:
[----:B------:R-:W-:Y:S05]  /*3350*/  BSYNC.RECONVERGENT B0 ;  /* 0x0000000000007941 */ /* 0x000fea0003800200 */
.L_x_159:
        /* <DEDUP_REMOVED lines=10> */
.L_x_163:
[----:B------:R-:W-:Y:S01]  /*3400*/  FMUL.FTZ R0, R5, R4 ;  /* 0x0000000405007220 */ /* 0x000fe20000410000 */
[----:B------:R-:W-:-:S03]  /*3410*/  FMUL.FTZ R4, R4, 0.5 ;  /* 0x3f00000004047820 */ /* 0x000fc60000410000 */
[----:B------:R-:W-:-:S04]  /*3420*/  FFMA R5, -R0, R0, R5 ;  /* 0x0000000000057223 */ /* 0x000fc80000000105 */
[----:B------:R-:W-:-:S07]  /*3430*/  FFMA R0, R5, R4, R0 ;  /* 0x0000000405007223 */ /* 0x000fce0000000000 */
.L_x_164:
[----:B------:R-:W-:Y:S05]  /*3440*/  BSYNC.RECONVERGENT B0 ;  /* 0x0000000000007941 */ /* 0x000fea0003800200 */
.L_x_162:
        /* <DEDUP_REMOVED lines=10> */
.L_x_166:
[----:B------:R-:W-:Y:S01]  /*34f0*/  FMUL.FTZ R0, R5, R4 ;  /* 0x0000000405007220 */ /* 0x000fe20000410000 */
[----:B------:R-:W-:-:S03]  /*3500*/  FMUL.FTZ R4, R4, 0.5 ;  /* 0x3f00000004047820 */ /* 0x000fc60000410000 */
[----:B------:R-:W-:-:S04]  /*3510*/  FFMA R5, -R0, R0, R5 ;  /* 0x0000000000057223 */ /* 0x000fc80000000105 */
[----:B------:R-:W-:-:S07]  /*3520*/  FFMA R0, R5, R4, R0 ;  /* 0x0000000405007223 */ /* 0x000fce0000000000 */
.L_x_167:
[----:B------:R-:W-:Y:S05]  /*3530*/  BSYNC.RECONVERGENT B0 ;  /* 0x0000000000007941 */ /* 0x000fea0003800200 */
.L_x_165:
        /* <DEDUP_REMOVED lines=10> */
.L_x_169:
[----:B------:R-:W-:Y:S01]  /*35e0*/  FMUL.FTZ R0, R5, R4 ;  /* 0x0000000405007220 */ /* 0x000fe20000410000 */
[----:B------:R-:W-:-:S03]  /*35f0*/  FMUL.FTZ R4, R4, 0.5 ;  /* 0x3f00000004047820 */ /* 0x000fc60000410000 */
[----:B------:R-:W-:-:S04]  /*3600*/  FFMA R5, -R0, R0, R5 ;  /* 0x0000000000057223 */ /* 0x000fc80000000105 */
[----:B------:R-:W-:-:S07]  /*3610*/  FFMA R0, R5, R4, R0 ;  /* 0x0000000405007223 */ /* 0x000fce0000000000 */
.L_x_170:
[----:B------:R-:W-:Y:S05]  /*3620*/  BSYNC.RECONVERGENT B0 ;  /* 0x0000000000007941 */ /* 0x000fea0003800200 */
.L_x_168:
        /* <DEDUP_REMOVED lines=10> */
.L_x_172:
[----:B------:R-:W-:Y:S01]  /*36d0*/  FMUL.FTZ R0, R5, R4 ;  /* 0x0000000405007220 */ /* 0x000fe20000410000 */
[----:B------:R-:W-:-:S03]  /*36e0*/  FMUL.FTZ R4, R4, 0.5 ;  /* 0x3f00000004047820 */ /* 0x000fc60000410000 */
[----:B------:R-:W-:-:S04]  /*36f0*/  FFMA R5, -R0, R0, R5 ;  /* 0x0000000000057223 */ /* 0x000fc80000000105 */
[----:B------:R-:W-:-:S07]  /*3700*/  FFMA R0, R5, R4, R0 ;  /* 0x0000000405007223 */ /* 0x000fce0000000000 */
.L_x_173:
[----:B------:R-:W-:Y:S05]  /*3710*/  BSYNC.RECONVERGENT B0 ;  /* 0x0000000000007941 */ /* 0x000fea0003800200 */
.L_x_171:
        /* <DEDUP_REMOVED lines=10> */
.L_x_175:
[----:B------:R-:W-:Y:S01]  /*37c0*/  FMUL.FTZ R0, R5, R4 ;  /* 0x0000000405007220 */ /* 0x000fe20000410000 */
[----:B------:R-:W-:-:S03]  /*37d0*/  FMUL.FTZ R4, R4, 0.5 ;  /* 0x3f00000004047820 */ /* 0x000fc60000410000 */
[----:B------:R-:W-:-:S04]  /*37e0*/  FFMA R5, -R0, R0, R5 ;  /* 0x0000000000057223 */ /* 0x000fc80000000105 */
[----:B------:R-:W-:-:S07]  /*37f0*/  FFMA R0, R5, R4, R0 ;  /* 0x0000000405007223 */ /* 0x000fce0000000000 */
.L_x_176:
[----:B------:R-:W-:Y:S05]  /*3800*/  BSYNC.RECONVERGENT B0 ;  /* 0x0000000000007941 */ /* 0x000fea0003800200 */
.L_x_174:
        /* <DEDUP_REMOVED lines=10> */
.L_x_178:
[----:B------:R-:W-:Y:S01]  /*38b0*/  FMUL.FTZ R0, R5, R4 ;  /* 0x0000000405007220 */ /* 0x000fe20000410000 */
[----:B------:R-:W-:-:S03]  /*38c0*/  FMUL.FTZ R4, R4, 0.5 ;  /* 0x3f00000004047820 */ /* 0x000fc60000410000 */
[----:B------:R-:W-:-:S04]  /*38d0*/  FFMA R5, -R0, R0, R5 ;  /* 0x0000000000057223 */ /* 0x000fc80000000105 */
[----:B------:R-:W-:-:S07]  /*38e0*/  FFMA R0, R5, R4, R0 ;  /* 0x0000000405007223 */ /* 0x000fce0000000000 */
.L_x_179:
[----:B------:R-:W-:Y:S05]  /*38f0*/  BSYNC.RECONVERGENT B0 ;  /* 0x0000000000007941 */ /* 0x000fea0003800200 */
.L_x_177:
        /* <DEDUP_REMOVED lines=10> */
.L_x_181:
[----:B------:R-:W-:Y:S01]  /*39a0*/  FMUL.FTZ R0, R5, R4 ;  /* 0x0000000405007220 */ /* 0x000fe20000410000 */
[----:B------:R-:W-:-:S03]  /*39b0*/  FMUL.FTZ R4, R4, 0.5 ;  /* 0x3f00000004047820 */ /* 0x000fc60000410000 */
[----:B------:R-:W-:-:S04]  /*39c0*/  FFMA R5, -R0, R0, R5 ;  /* 0x0000000000057223 */ /* 0x000fc80000000105 */
[----:B------:R-:W-:-:S07]  /*39d0*/  FFMA R0, R5, R4, R0 ;  /* 0x0000000405007223 */ /* 0x000fce0000000000 */
.L_x_182:
[----:B------:R-:W-:Y:S05]  /*39e0*/  BSYNC.RECONVERGENT B0 ;  /* 0x0000000000007941 */ /* 0x000fea0003800200 */
.L_x_180:
        /* <DEDUP_REMOVED lines=10> */
.L_x_184:
[----:B------:R-:W-:Y:S01]  /*3a90*/  FMUL.FTZ R0, R5, R4 ;  /* 0x0000000405007220 */ /* 0x000fe20000410000 */
[----:B------:R-:W-:-:S03]  /*3aa0*/  FMUL.FTZ R4, R4, 0.5 ;  /* 0x3f00000004047820 */ /* 0x000fc60000410000 */
[----:B------:R-:W-:-:S04]  /*3ab0*/  FFMA R5, -R0, R0, R5 ;  /* 0x0000000000057223 */ /* 0x000fc80000000105 */
[----:B------:R-:W-:-:S07]  /*3ac0*/  FFMA R0, R5, R4, R0 ;  /* 0x0000000405007223 */ /* 0x000fce0000000000 */
.L_x_185:
[----:B------:R-:W-:Y:S05]  /*3ad0*/  BSYNC.RECONVERGENT B0 ;  /* 0x0000000000007941 */ /* 0x000fea0003800200 */
.L_x_183:
        /* <DEDUP_REMOVED lines=10> */
.L_x_187:
[----:B------:R-:W-:Y:S01]  /*3b80*/  FMUL.FTZ R0, R5, R4 ;  /* 0x0000000405007220 */ /* 0x000fe20000410000 */
[----:B------:R-:W-:-:S03]  /*3b90*/  FMUL.FTZ R4, R4, 0.5 ;  /* 0x3f00000004047820 */ /* 0x000fc60000410000 */
[----:B------:R-:W-:-:S04]  /*3ba0*/  FFMA R5, -R0, R0, R5 ;  /* 0x0000000000057223 */ /* 0x000fc80000000105 */
[----:B------:R-:W-:-:S07]  /*3bb0*/  FFMA R0, R5, R4, R0 ;  /* 0x0000000405007223 */ /* 0x000fce0000000000 */
.L_x_188:
[----:B------:R-:W-:Y:S05]  /*3bc0*/  BSYNC.RECONVERGENT B0 ;  /* 0x0000000000007941 */ /* 0x000fea0003800200 */
.L_x_186:
        /* <DEDUP_REMOVED lines=10> */
.L_x_190:
[----:B------:R-:W-:Y:S01]  /*3c70*/  FMUL.FTZ R0, R5, R4 ;  /* 0x0000000405007220 */ /* 0x000fe20000410000 */
[----:B------:R-:W-:-:S03]  /*3c80*/  FMUL.FTZ R4, R4, 0.5 ;  /* 0x3f00000004047820 */ /* 0x000fc60000410000 */
[----:B------:R-:W-:-:S04]  /*3c90*/  FFMA R5, -R0, R0, R5 ;  /* 0x0000000000057223 */ /* 0x000fc80000000105 */
[----:B------:R-:W-:-:S07]  /*3ca0*/  FFMA R0, R5, R4, R0 ;  /* 0x0000000405007223 */ /* 0x000fce0000000000 */
.L_x_191:
[----:B------:R-:W-:Y:S05]  /*3cb0*/  BSYNC.RECONVERGENT B0 ;  /* 0x0000000000007941 */ /* 0x000fea0003800200 */
.L_x_189:
        /* <DEDUP_REMOVED lines=10> */
.L_x_193:
[----:B------:R-:W-:Y:S01]  /*3d60*/  FMUL.FTZ R0, R5, R4 ;  /* 0x0000000405007220 */ /* 0x000fe20000410000 */
[----:B------:R-:W-:-:S03]  /*3d70*/  FMUL.FTZ R4, R4, 0.5 ;  /* 0x3f00000004047820 */ /* 0x000fc60000410000 */
[----:B------:R-:W-:-:S04]  /*3d80*/  FFMA R5, -R0, R0, R5 ;  /* 0x0000000000057223 */ /* 0x000fc80000000105 */
[----:B------:R-:W-:-:S07]  /*3d90*/  FFMA R0, R5, R4, R0 ;  /* 0x0000000405007223 */ /* 0x000fce0000000000 */
.L_x_194:
[----:B------:R-:W-:Y:S05]  /*3da0*/  BSYNC.RECONVERGENT B0 ;  /* 0x0000000000007941 */ /* 0x000fea0003800200 */
.L_x_192:
        /* <DEDUP_REMOVED lines=10> */
.L_x_196:
[----:B------:R-:W-:Y:S01]  /*3e50*/  FMUL.FTZ R0, R5, R4 ;  /* 0x0000000405007220 */ /* 0x000fe20000410000 */
[----:B------:R-:W-:-:S03]  /*3e60*/  FMUL.FTZ R4, R4, 0.5 ;  /* 0x3f00000004047820 */ /* 0x000fc60000410000 */
[----:B------:R-:W-:-:S04]  /*3e70*/  FFMA R5, -R0, R0, R5 ;  /* 0x0000000000057223 */ /* 0x000fc80000000105 */
[----:B------:R-:W-:-:S07]  /*3e80*/  FFMA R0, R5, R4, R0 ;  /* 0x0000000405007223 */ /* 0x000fce0000000000 */
.L_x_197:
[----:B------:R-:W-:Y:S05]  /*3e90*/  BSYNC.RECONVERGENT B0 ;  /* 0x0000000000007941 */ /* 0x000fea0003800200 */
.L_x_195:
        /* <DEDUP_REMOVED lines=10> */
.L_x_199:
[----:B------:R-:W-:Y:S01]  /*3f40*/  FMUL.FTZ R0, R5, R4 ;  /* 0x0000000405007220 */ /* 0x000fe20000410000 */
[----:B------:R-:W-:-:S03]  /*3f50*/  FMUL.FTZ R4, R4, 0.5 ;  /* 0x3f00000004047820 */ /* 0x000fc60000410000 */
[----:B------:R-:W-:-:S04]  /*3f60*/  FFMA R5, -R0, R0, R5 ;  /* 0x0000000000057223 */ /* 0x000fc80000000105 */
[----:B------:R-:W-:-:S07]  /*3f70*/  FFMA R0, R5, R4, R0 ;  /* 0x0000000405007223 */ /* 0x000fce0000000000 */
.L_x_200:
[----:B------:R-:W-:Y:S05]  /*3f80*/  BSYNC.RECONVERGENT B0 ;  /* 0x0000000000007941 */ /* 0x000fea0003800200 */
.L_x_198:
        /* <DEDUP_REMOVED lines=10> */
.L_x_202:
[----:B------:R-:W-:Y:S01]  /*4030*/  FMUL.FTZ R0, R5, R4 ;  /* 0x0000000405007220 */ /* 0x000fe20000410000 */
[----:B------:R-:W-:-:S03]  /*4040*/  FMUL.FTZ R4, R4, 0.5 ;  /* 0x3f00000004047820 */ /* 0x000fc60000410000 */
[----:B------:R-:W-:-:S04]  /*4050*/  FFMA R5, -R0, R0, R5 ;  /* 0x0000000000057223 */ /* 0x000fc80000000105 */
[----:B------:R-:W-:-:S07]  /*4060*/  FFMA R0, R5, R4, R0 ;  /* 0x0000000405007223 */ /* 0x000fce0000000000 */
.L_x_203:
[----:B------:R-:W-:Y:S05]  /*4070*/  BSYNC.RECONVERGENT B0 ;  /* 0x0000000000007941 */ /* 0x000fea0003800200 */
.L_x_201:
        /* <DEDUP_REMOVED lines=10> */
.L_x_205:
[----:B------:R-:W-:Y:S01]  /*4120*/  FMUL.FTZ R0, R5, R4 ;  /* 0x0000000405007220 */ /* 0x000fe20000410000 */
[----:B------:R-:W-:-:S03]  /*4130*/  FMUL.FTZ R4, R4, 0.5 ;  /* 0x3f00000004047820 */ /* 0x000fc60000410000 */
[----:B------:R-:W-:-:S04]  /*4140*/  FFMA R5, -R0, R0, R5 ;  /* 0x0000000000057223 */ /* 0x000fc80000000105 */
[----:B------:R-:W-:-:S07]  /*4150*/  FFMA R0, R5, R4, R0 ;  /* 0x0000000405007223 */ /* 0x000fce0000000000 */
.L_x_206:
[----:B------:R-:W-:Y:S05]  /*4160*/  BSYNC.RECONVERGENT B0 ;  /* 0x0000000000007941 */ /* 0x000fea0003800200 */
.L_x_204:
        /* <DEDUP_REMOVED lines=10> */
.L_x_208:
[----:B------:R-:W-:Y:S01]  /*4210*/  FMUL.FTZ R0, R5, R4 ;  /* 0x0000000405007220 */ /* 0x000fe20000410000 */
[----:B------:R-:W-:-:S03]  /*4220*/  FMUL.FTZ R4, R4, 0.5 ;  /* 0x3f00000004047820 */ /* 0x000fc60000410000 */
[----:B------:R-:W-:-:S04]  /*4230*/  FFMA R5, -R0, R0, R5 ;  /* 0x0000000000057223 */ /* 0x000fc80000000105 */
[----:B------:R-:W-:-:S07]  /*4240*/  FFMA R0, R5, R4, R0 ;  /* 0x0000000405007223 */ /* 0x000fce0000000000 */
.L_x_209:
[----:B------:R-:W-:Y:S05]  /*4250*/  BSYNC.RECONVERGENT B0 ;  /* 0x0000000000007941 */ /* 0x000fea0003800200 */
.L_x_207:
        /* <DEDUP_REMOVED lines=10> */
.L_x_211:
[----:B------:R-:W-:Y:S01]  /*4300*/  FMUL.FTZ R0, R5, R4 ;  /* 0x0000000405007220 */ /* 0x000fe20000410000 */
[----:B------:R-:W-:-:S03]  /*4310*/  FMUL.FTZ R4, R4, 0.5 ;  /* 0x3f00000004047820 */ /* 0x000fc60000410000 */
[----:B------:R-:W-:-:S04]  /*4320*/  FFMA R5, -R0, R0, R5 ;  /* 0x0000000000057223 */ /* 0x000fc80000000105 */
[----:B------:R-:W-:-:S07]  /*4330*/  FFMA R0, R5, R4, R0 ;  /* 0x0000000405007223 */ /* 0x000fce0000000000 */
.L_x_212:
[----:B------:R-:W-:Y:S05]  /*4340*/  BSYNC.RECONVERGENT B0 ;  /* 0x0000000000007941 */ /* 0x000fea0003800200 */
.L_x_210:
        /* <DEDUP_REMOVED lines=10> */
.L_x_214:
[----:B------:R-:W-:Y:S01]  /*43f0*/  FMUL.FTZ R0, R5, R4 ;  /* 0x0000000405007220 */ /* 0x000fe20000410000 */
[----:B------:R-:W-:-:S03]  /*4400*/  FMUL.FTZ R4, R4, 0.5 ;  /* 0x3f00000004047820 */ /* 0x000fc60000410000 */
[----:B------:R-:W-:-:S04]  /*4410*/  FFMA R5, -R0, R0, R5 ;  /* 0x0000000000057223 */ /* 0x000fc80000000105 */
[----:B------:R-:W-:-:S07]  /*4420*/  FFMA R0, R5, R4, R0 ;  /* 0x0000000405007223 */ /* 0x000fce0000000000 */
.L_x_215:
[----:B------:R-:W-:Y:S05]  /*4430*/  BSYNC.RECONVERGENT B0 ;  /* 0x0000000000007941 */ /* 0x000fea0003800200 */
.L_x_213:
        /* <DEDUP_REMOVED lines=10> */
.L_x_217:
[----:B------:R-:W-:Y:S01]  /*44e0*/  FMUL.FTZ R0, R5, R4 ;  /* 0x0000000405007220 */ /* 0x000fe20000410000 */
[----:B------:R-:W-:-:S03]  /*44f0*/  FMUL.FTZ R4, R4, 0.5 ;  /* 0x3f00000004047820 */ /* 0x000fc60000410000 */
[----:B------:R-:W-:-:S04]  /*4500*/  FFMA R5, -R0, R0, R5 ;  /* 0x0000000000057223 */ /* 0x000fc80000000105 */
[----:B------:R-:W-:-:S07]  /*4510*/  FFMA R0, R5, R4, R0 ;  /* 0x0000000405007223 */ /* 0x000fce0000000000 */
.L_x_218:
[----:B------:R-:W-:Y:S05]  /*4520*/  BSYNC.RECONVERGENT B0 ;  /* 0x0000000000007941 */ /* 0x000fea0003800200 */
.L_x_216:
        /* <DEDUP_REMOVED lines=10> */
.L_x_220:
[----:B------:R-:W-:Y:S01]  /*45d0*/  FMUL.FTZ R0, R5, R4 ;  /* 0x0000000405007220 */ /* 0x000fe20000410000 */
[----:B------:R-:W-:-:S03]  /*45e0*/  FMUL.FTZ R4, R4, 0.5 ;  /* 0x3f00000004047820 */ /* 0x000fc60000410000 */
[----:B------:R-:W-:-:S04]  /*45f0*/  FFMA R5, -R0, R0, R5 ;  /* 0x0000000000057223 */ /* 0x000fc80000000105 */
[----:B------:R-:W-:-:S07]  /*4600*/  FFMA R0, R5, R4, R0 ;  /* 0x0000000405007223 */ /* 0x000fce0000000000 */
.L_x_221:
[----:B------:R-:W-:Y:S05]  /*4610*/  BSYNC.RECONVERGENT B0 ;  /* 0x0000000000007941 */ /* 0x000fea0003800200 */
.L_x_219:
        /* <DEDUP_REMOVED lines=10> */
.L_x_223:
[----:B------:R-:W-:Y:S01]  /*46c0*/  FMUL.FTZ R0, R5, R4 ;  /* 0x0000000405007220 */ /* 0x000fe20000410000 */
[----:B------:R-:W-:-:S03]  /*46d0*/  FMUL.FTZ R4, R4, 0.5 ;  /* 0x3f00000004047820 */ /* 0x000fc60000410000 */
[----:B------:R-:W-:-:S04]  /*46e0*/  FFMA R5, -R0, R0, R5 ;  /* 0x0000000000057223 */ /* 0x000fc80000000105 */
[----:B------:R-:W-:-:S07]  /*46f0*/  FFMA R0, R5, R4, R0 ;  /* 0x0000000405007223 */ /* 0x000fce0000000000 */
.L_x_224:
[----:B------:R-:W-:Y:S05]  /*4700*/  BSYNC.RECONVERGENT B0 ;  /* 0x0000000000007941 */ /* 0x000fea0003800200 */
.L_x_222:
        /* <DEDUP_REMOVED lines=10> */
.L_x_226:
[----:B------:R-:W-:Y:S01]  /*47b0*/  FMUL.FTZ R0, R5, R4 ;  /* 0x0000000405007220 */ /* 0x000fe20000410000 */
[----:B------:R-:W-:-:S03]  /*47c0*/  FMUL.FTZ R4, R4, 0.5 ;  /* 0x3f00000004047820 */ /* 0x000fc60000410000 */
[----:B------:R-:W-:-:S04]  /*47d0*/  FFMA R5, -R0, R0, R5 ;  /* 0x0000000000057223 */ /* 0x000fc80000000105 */
[----:B------:R-:W-:-:S07]  /*47e0*/  FFMA R0, R5, R4, R0 ;  /* 0x0000000405007223 */ /* 0x000fce0000000000 */
.L_x_227:
[----:B------:R-:W-:Y:S05]  /*47f0*/  BSYNC.RECONVERGENT B0 ;  /* 0x0000000000007941 */ /* 0x000fea0003800200 */
.L_x_225:
        /* <DEDUP_REMOVED lines=10> */
.L_x_229:
[----:B------:R-:W-:Y:S01]  /*48a0*/  FMUL.FTZ R0, R5, R4 ;  /* 0x0000000405007220 */ /* 0x000fe20000410000 */
[----:B------:R-:W-:-:S03]  /*48b0*/  FMUL.FTZ R4, R4, 0.5 ;  /* 0x3f00000004047820 */ /* 0x000fc60000410000 */
[----:B------:R-:W-:-:S04]  /*48c0*/  FFMA R5, -R0, R0, R5 ;  /* 0x0000000000057223 */ /* 0x000fc80000000105 */
[----:B------:R-:W-:-:S07]  /*48d0*/  FFMA R0, R5, R4, R0 ;  /* 0x0000000405007223 */ /* 0x000fce0000000000 */
.L_x_230:
[----:B------:R-:W-:Y:S05]  /*48e0*/  BSYNC.RECONVERGENT B0 ;  /* 0x0000000000007941 */ /* 0x000fea0003800200 */
.L_x_228:
        /* <DEDUP_REMOVED lines=10> */
.L_x_232:
[----:B------:R-:W-:Y:S01]  /*4990*/  FMUL.FTZ R0, R5, R4 ;  /* 0x0000000405007220 */ /* 0x000fe20000410000 */
[----:B------:R-:W-:-:S03]  /*49a0*/  FMUL.FTZ R4, R4, 0.5 ;  /* 0x3f00000004047820 */ /* 0x000fc60000410000 */
[----:B------:R-:W-:-:S04]  /*49b0*/  FFMA R5, -R0, R0, R5 ;  /* 0x0000000000057223 */ /* 0x000fc80000000105 */
[----:B------:R-:W-:-:S07]  /*49c0*/  FFMA R0, R5, R4, R0 ;  /* 0x0000000405007223 */ /* 0x000fce0000000000 */
.L_x_233:
[----:B------:R-:W-:Y:S05]  /*49d0*/  BSYNC.RECONVERGENT B0 ;  /* 0x0000000000007941 */ /* 0x000fea0003800200 */
.L_x_231:
        /* <DEDUP_REMOVED lines=10> */
.L_x_235:
[----:B------:R-:W-:Y:S01]  /*4a80*/  FMUL.FTZ R0, R5, R4 ;  /* 0x0000000405007220 */ /* 0x000fe20000410000 */
[----:B------:R-:W-:-:S03]  /*4a90*/  FMUL.FTZ R4, R4, 0.5 ;  /* 0x3f00000004047820 */ /* 0x000fc60000410000 */
[----:B------:R-:W-:-:S04]  /*4aa0*/  FFMA R5, -R0, R0, R5 ;  /* 0x0000000000057223 */ /* 0x000fc80000000105 */
[----:B------:R-:W-:-:S07]  /*4ab0*/  FFMA R0, R5, R4, R0 ;  /* 0x0000000405007223 */ /* 0x000fce0000000000 */
.L_x_236:
[----:B------:R-:W-:Y:S05]  /*4ac0*/  BSYNC.RECONVERGENT B0 ;  /* 0x0000000000007941 */ /* 0x000fea0003800200 */
.L_x_234:
        /* <DEDUP_REMOVED lines=10> */
.L_x_238:
[----:B------:R-:W-:Y:S01]  /*4b70*/  FMUL.FTZ R0, R5, R4 ;  /* 0x0000000405007220 */ /* 0x000fe20000410000 */
[----:B------:R-:W-:-:S03]  /*4b80*/  FMUL.FTZ R4, R4, 0.5 ;  /* 0x3f00000004047820 */ /* 0x000fc60000410000 */
[----:B------:R-:W-:-:S04]  /*4b90*/  FFMA R5, -R0, R0, R5 ;  /* 0x0000000000057223 */ /* 0x000fc80000000105 */
[----:B------:R-:W-:-:S07]  /*4ba0*/  FFMA R0, R5, R4, R0 ;  /* 0x0000000405007223 */ /* 0x000fce0000000000 */
.L_x_239:
[----:B------:R-:W-:Y:S05]  /*4bb0*/  BSYNC.RECONVERGENT B0 ;  /* 0x0000000000007941 */ /* 0x000fea0003800200 */
.L_x_237:
        /* <DEDUP_REMOVED lines=10> */
.L_x_241:
[----:B------:R-:W-:Y:S01]  /*4c60*/  FMUL.FTZ R0, R5, R4 ;  /* 0x0000000405007220 */ /* 0x000fe20000410000 */
[----:B------:R-:W-:-:S03]  /*4c70*/  FMUL.FTZ R4, R4, 0.5 ;  /* 0x3f00000004047820 */ /* 0x000fc60000410000 */
[----:B------:R-:W-:-:S04]  /*4c80*/  FFMA R5, -R0, R0, R5 ;  /* 0x0000000000057223 */ /* 0x000fc80000000105 */
[----:B------:R-:W-:-:S07]  /*4c90*/  FFMA R0, R5, R4, R0 ;  /* 0x0000000405007223 */ /* 0x000fce0000000000 */
.L_x_242:
[----:B------:R-:W-:Y:S05]  /*4ca0*/  BSYNC.RECONVERGENT B0 ;  /* 0x0000000000007941 */ /* 0x000fea0003800200 */
.L_x_240:
        /* <DEDUP_REMOVED lines=10> */
.L_x_244:
[----:B------:R-:W-:Y:S01]  /*4d50*/  FMUL.FTZ R0, R5, R4 ;  /* 0x0000000405007220 */ /* 0x000fe20000410000 */
[----:B------:R-:W-:-:S03]  /*4d60*/  FMUL.FTZ R4, R4, 0.5 ;  /* 0x3f00000004047820 */ /* 0x000fc60000410000 */
[----:B------:R-:W-:-:S04]  /*4d70*/  FFMA R5, -R0, R0, R5 ;  /* 0x0000000000057223 */ /* 0x000fc80000000105 */
[----:B------:R-:W-:-:S07]  /*4d80*/  FFMA R0, R5, R4, R0 ;  /* 0x0000000405007223 */ /* 0x000fce0000000000 */
.L_x_245:
[----:B------:R-:W-:Y:S05]  /*4d90*/  BSYNC.RECONVERGENT B0 ;  /* 0x0000000000007941 */ /* 0x000fea0003800200 */
.L_x_243:
        /* <DEDUP_REMOVED lines=10> */
.L_x_247:
[----:B------:R-:W-:Y:S01]  /*4e40*/  FMUL.FTZ R0, R5, R4 ;  /* 0x0000000405007220 */ /* 0x000fe20000410000 */
[----:B------:R-:W-:-:S03]  /*4e50*/  FMUL.FTZ R4, R4, 0.5 ;  /* 0x3f00000004047820 */ /* 0x000fc60000410000 */
[----:B------:R-:W-:-:S04]  /*4e60*/  FFMA R5, -R0, R0, R5 ;  /* 0x0000000000057223 */ /* 0x000fc80000000105 */
[----:B------:R-:W-:-:S07]  /*4e70*/  FFMA R0, R5, R4, R0 ;  /* 0x0000000405007223 */ /* 0x000fce0000000000 */
.L_x_248:
[----:B------:R-:W-:Y:S05]  /*4e80*/  BSYNC.RECONVERGENT B0 ;  /* 0x0000000000007941 */ /* 0x000fea0003800200 */
.L_x_246:
        /* <DEDUP_REMOVED lines=10> */
.L_x_250:
[----:B------:R-:W-:Y:S01]  /*4f30*/  FMUL.FTZ R0, R5, R4 ;  /* 0x0000000405007220 */ /* 0x000fe20000410000 */
[----:B------:R-:W-:-:S03]  /*4f40*/  FMUL.FTZ R4, R4, 0.5 ;  /* 0x3f00000004047820 */ /* 0x000fc60000410000 */
[----:B------:R-:W-:-:S04]  /*4f50*/  FFMA R5, -R0, R0, R5 ;  /* 0x0000000000057223 */ /* 0x000fc80000000105 */
[----:B------:R-:W-:-:S07]  /*4f60*/  FFMA R0, R5, R4, R0 ;  /* 0x0000000405007223 */ /* 0x000fce0000000000 */
.L_x_251:
[----:B------:R-:W-:Y:S05]  /*4f70*/  BSYNC.RECONVERGENT B0 ;  /* 0x0000000000007941 */ /* 0x000fea0003800200 */
.L_x_249:
        /* <DEDUP_REMOVED lines=10> */
.L_x_253:
[----:B------:R-:W-:Y:S01]  /*5020*/  FMUL.FTZ R0, R5, R4 ;  /* 0x0000000405007220 */ /* 0x000fe20000410000 */
[----:B------:R-:W-:-:S03]  /*5030*/  FMUL.FTZ R4, R4, 0.5 ;  /* 0x3f00000004047820 */ /* 0x000fc60000410000 */
[----:B------:R-:W-:-:S04]  /*5040*/  FFMA R5, -R0, R0, R5 ;  /* 0x0000000000057223 */ /* 0x000fc80000000105 */
[----:B------:R-:W-:-:S07]  /*5050*/  FFMA R0, R5, R4, R0 ;  /* 0x0000000405007223 */ /* 0x000fce0000000000 */
.L_x_254:
[----:B------:R-:W-:Y:S05]  /*5060*/  BSYNC.RECONVERGENT B0 ;  /* 0x0000000000007941 */ /* 0x000fea0003800200 */
.L_x_252:
        /* <DEDUP_REMOVED lines=10> */
.L_x_256:
[----:B------:R-:W-:Y:S01]  /*5110*/  FMUL.FTZ R0, R5, R4 ;  /* 0x0000000405007220 */ /* 0x000fe20000410000 */
[----:B------:R-:W-:-:S03]  /*5120*/  FMUL.FTZ R4, R4, 0.5 ;  /* 0x3f00000004047820 */ /* 0x000fc60000410000 */
[----:B------:R-:W-:-:S04]  /*5130*/  FFMA R5, -R0, R0, R5 ;  /* 0x0000000000057223 */ /* 0x000fc80000000105 */
[----:B------:R-:W-:-:S07]  /*5140*/  FFMA R0, R5, R4, R0 ;  /* 0x0000000405007223 */ /* 0x000fce0000000000 */
.L_x_257:
[----:B------:R-:W-:Y:S05]  /*5150*/  BSYNC.RECONVERGENT B0 ;  /* 0x0000000000007941 */ /* 0x000fea0003800200 */
.L_x_255:
        /* <DEDUP_REMOVED lines=10> */
.L_x_259:
[----:B------:R-:W-:Y:S01]  /*5200*/  FMUL.FTZ R0, R5, R4 ;  /* 0x0000000405007220 */ /* 0x000fe20000410000 */
[----:B------:R-:W-:-:S03]  /*5210*/  FMUL.FTZ R4, R4, 0.5 ;  /* 0x3f00000004047820 */ /* 0x000fc60000410000 */
[----:B------:R-:W-:-:S04]  /*5220*/  FFMA R5, -R0, R0, R5 ;  /* 0x0000000000057223 */ /* 0x000fc80000000105 */
[----:B------:R-:W-:-:S07]  /*5230*/  FFMA R0, R5, R4, R0 ;  /* 0x0000000405007223 */ /* 0x000fce0000000000 */
.L_x_260:
[----:B------:R-:W-:Y:S05]  /*5240*/  BSYNC.RECONVERGENT B0 ;  /* 0x0000000000007941 */ /* 0x000fea0003800200 */
.L_x_258:
        /* <DEDUP_REMOVED lines=10> */
.L_x_262:
[----:B------:R-:W-:Y:S01]  /*52f0*/  FMUL.FTZ R0, R5, R4 ;  /* 0x0000000405007220 */ /* 0x000fe20000410000 */
[----:B------:R-:W-:-:S03]  /*5300*/  FMUL.FTZ R4, R4, 0.5 ;  /* 0x3f00000004047820 */ /* 0x000fc60000410000 */
[----:B------:R-:W-:-:S04]  /*5310*/  FFMA R5, -R0, R0, R5 ;  /* 0x0000000000057223 */ /* 0x000fc80000000105 */
[----:B------:R-:W-:-:S07]  /*5320*/  FFMA R0, R5, R4, R0 ;  /* 0x0000000405007223 */ /* 0x000fce0000000000 */
.L_x_263:
[----:B------:R-:W-:Y:S05]  /*5330*/  BSYNC.RECONVERGENT B0 ;  /* 0x0000000000007941 */ /* 0x000fea0003800200 */
.L_x_261:
        /* <DEDUP_REMOVED lines=10> */
.L_x_265:
[----:B------:R-:W-:Y:S01]  /*53e0*/  FMUL.FTZ R0, R5, R4 ;  /* 0x0000000405007220 */ /* 0x000fe20000410000 */
[----:B------:R-:W-:-:S03]  /*53f0*/  FMUL.FTZ R4, R4, 0.5 ;  /* 0x3f00000004047820 */ /* 0x000fc60000410000 */
[----:B------:R-:W-:-:S04]  /*5400*/  FFMA R5, -R0, R0, R5 ;  /* 0x0000000000057223 */ /* 0x000fc80000000105 */
[----:B------:R-:W-:-:S07]  /*5410*/  FFMA R0, R5, R4, R0 ;  /* 0x0000000405007223 */ /* 0x000fce0000000000 */
.L_x_266:
[----:B------:R-:W-:Y:S05]  /*5420*/  BSYNC.RECONVERGENT B0 ;  /* 0x0000000000007941 */ /* 0x000fea0003800200 */
.L_x_264:
        /* <DEDUP_REMOVED lines=10> */
.L_x_268:
[----:B------:R-:W-:Y:S01]  /*54d0*/  FMUL.FTZ R0, R5, R4 ;  /* 0x0000000405007220 */ /* 0x000fe20000410000 */
[----:B------:R-:W-:-:S03]  /*54e0*/  FMUL.FTZ R4, R4, 0.5 ;  /* 0x3f00000004047820 */ /* 0x000fc60000410000 */
[----:B------:R-:W-:-:S04]  /*54f0*/  FFMA R5, -R0, R0, R5 ;  /* 0x0000000000057223 */ /* 0x000fc80000000105 */
[----:B------:R-:W-:-:S07]  /*5500*/  FFMA R0, R5, R4, R0 ;  /* 0x0000000405007223 */ /* 0x000fce0000000000 */
.L_x_269:
[----:B------:R-:W-:Y:S05]  /*5510*/  BSYNC.RECONVERGENT B0 ;  /* 0x0000000000007941 */ /* 0x000fea0003800200 */
.L_x_267:
        /* <DEDUP_REMOVED lines=10> */
.L_x_271:
[----:B------:R-:W-:Y:S01]  /*55c0*/  FMUL.FTZ R0, R5, R4 ;  /* 0x0000000405007220 */ /* 0x000fe20000410000 */
[----:B------:R-:W-:-:S03]  /*55d0*/  FMUL.FTZ R4, R4, 0.5 ;  /* 0x3f00000004047820 */ /* 0x000fc60000410000 */
[----:B------:R-:W-:-:S04]  /*55e0*/  FFMA R5, -R0, R0, R5 ;  /* 0x0000000000057223 */ /* 0x000fc80000000105 */
[----:B------:R-:W-:-:S07]  /*55f0*/  FFMA R0, R5, R4, R0 ;  /* 0x0000000405007223 */ /* 0x000fce0000000000 */
.L_x_272:
[----:B------:R-:W-:Y:S05]  /*5600*/  BSYNC.RECONVERGENT B0 ;  /* 0x0000000000007941 */ /* 0x000fea0003800200 */
.L_x_270:
        /* <DEDUP_REMOVED lines=10> */
.L_x_274:
[----:B------:R-:W-:Y:S01]  /*56b0*/  FMUL.FTZ R0, R5, R4 ;  /* 0x0000000405007220 */ /* 0x000fe20000410000 */
[----:B------:R-:W-:-:S03]  /*56c0*/  FMUL.FTZ R4, R4, 0.5 ;  /* 0x3f00000004047820 */ /* 0x000fc60000410000 */
[----:B------:R-:W-:-:S04]  /*56d0*/  FFMA R5, -R0, R0, R5 ;  /* 0x0000000000057223 */ /* 0x000fc80000000105 */
[----:B------:R-:W-:-:S07]  /*56e0*/  FFMA R0, R5, R4, R0 ;  /* 0x0000000405007223 */ /* 0x000fce0000000000 */
.L_x_275:
[----:B------:R-:W-:Y:S05]  /*56f0*/  BSYNC.RECONVERGENT B0 ;  /* 0x0000000000007941 */ /* 0x000fea0003800200 */
.L_x_273:
        /* <DEDUP_REMOVED lines=10> */
.L_x_277:
[----:B------:R-:W-:Y:S01]  /*57a0*/  FMUL.FTZ R0, R5, R4 ;  /* 0x0000000405007220 */ /* 0x000fe20000410000 */
[----:B------:R-:W-:-:S03]  /*57b0*/  FMUL.FTZ R4, R4, 0.5 ;  /* 0x3f00000004047820 */ /* 0x000fc60000410000 */
[----:B------:R-:W-:-:S04]  /*57c0*/  FFMA R5, -R0, R0, R5 ;  /* 0x0000000000057223 */ /* 0x000fc80000000105 */
[----:B------:R-:W-:-:S07]  /*57d0*/  FFMA R0, R5, R4, R0 ;  /* 0x0000000405007223 */ /* 0x000fce0000000000 */
.L_x_278:
[----:B------:R-:W-:Y:S05]  /*57e0*/  BSYNC.RECONVERGENT B0 ;  /* 0x0000000000007941 */ /* 0x000fea0003800200 */
.L_x_276:
        /* <DEDUP_REMOVED lines=10> */
.L_x_280:
[----:B------:R-:W-:Y:S01]  /*5890*/  FMUL.FTZ R0, R5, R4 ;  /* 0x0000000405007220 */ /* 0x000fe20000410000 */
[----:B------:R-:W-:-:S03]  /*58a0*/  FMUL.FTZ R4, R4, 0.5 ;  /* 0x3f00000004047820 */ /* 0x000fc60000410000 */
[----:B------:R-:W-:-:S04]  /*58b0*/  FFMA R5, -R0, R0, R5 ;  /* 0x0000000000057223 */ /* 0x000fc80000000105 */
[----:B------:R-:W-:-:S07]  /*58c0*/  FFMA R0, R5, R4, R0 ;  /* 0x0000000405007223 */ /* 0x000fce0000000000 */
.L_x_281:
[----:B------:R-:W-:Y:S05]  /*58d0*/  BSYNC.RECONVERGENT B0 ;  /* 0x0000000000007941 */ /* 0x000fea0003800200 */
.L_x_279:
        /* <DEDUP_REMOVED lines=10> */
.L_x_283:
[----:B------:R-:W-:Y:S01]  /*5980*/  FMUL.FTZ R0, R5, R4 ;  /* 0x0000000405007220 */ /* 0x000fe20000410000 */
[----:B------:R-:W-:-:S03]  /*5990*/  FMUL.FTZ R4, R4, 0.5 ;  /* 0x3f00000004047820 */ /* 0x000fc60000410000 */
[----:B------:R-:W-:-:S04]  /*59a0*/  FFMA R5, -R0, R0, R5 ;  /* 0x0000000000057223 */ /* 0x000fc80000000105 */
[----:B------:R-:W-:-:S07]  /*59b0*/  FFMA R0, R5, R4, R0 ;  /* 0x0000000405007223 */ /* 0x000fce0000000000 */
.L_x_284:
[----:B------:R-:W-:Y:S05]  /*59c0*/  BSYNC.RECONVERGENT B0 ;  /* 0x0000000000007941 */ /* 0x000fea0003800200 */
.L_x_282:
        /* <DEDUP_REMOVED lines=10> */
.L_x_286:
[----:B------:R-:W-:Y:S01]  /*5a70*/  FMUL.FTZ R0, R5, R4 ;  /* 0x0000000405007220 */ /* 0x000fe20000410000 */
[----:B------:R-:W-:-:S03]  /*5a80*/  FMUL.FTZ R4, R4, 0.5 ;  /* 0x3f00000004047820 */ /* 0x000fc60000410000 */
[----:B------:R-:W-:-:S04]  /*5a90*/  FFMA R5, -R0, R0, R5 ;  /* 0x0000000000057223 */ /* 0x000fc80000000105 */
[----:B------:R-:W-:-:S07]  /*5aa0*/  FFMA R0, R5, R4, R0 ;  /* 0x0000000405007223 */ /* 0x000fce0000000000 */
.L_x_287:
[----:B------:R-:W-:Y:S05]  /*5ab0*/  BSYNC.RECONVERGENT B0 ;  /* 0x0000000000007941 */ /* 0x000fea0003800200 */
.L_x_285:
        /* <DEDUP_REMOVED lines=10> */
.L_x_289:
[----:B------:R-:W-:Y:S01]  /*5b60*/  FMUL.FTZ R0, R5, R4 ;  /* 0x0000000405007220 */ /* 0x000fe20000410000 */
[----:B------:R-:W-:-:S03]  /*5b70*/  FMUL.FTZ R4, R4, 0.5 ;  /* 0x3f00000004047820 */ /* 0x000fc60000410000 */
[----:B------:R-:W-:-:S04]  /*5b80*/  FFMA R5, -R0, R0, R5 ;  /* 0x0000000000057223 */ /* 0x000fc80000000105 */
[----:B------:R-:W-:-:S07]  /*5b90*/  FFMA R0, R5, R4, R0 ;  /* 0x0000000405007223 */ /* 0x000fce0000000000 */
.L_x_290:
[----:B------:R-:W-:Y:S05]  /*5ba0*/  BSYNC.RECONVERGENT B0 ;  /* 0x0000000000007941 */ /* 0x000fea0003800200 */
.L_x_288:
        /* <DEDUP_REMOVED lines=10> */
.L_x_292:
[----:B------:R-:W-:Y:S01]  /*5c50*/  FMUL.FTZ R0, R5, R4 ;  /* 0x0000000405007220 */ /* 0x000fe20000410000 */
[----:B------:R-:W-:-:S03]  /*5c60*/  FMUL.FTZ R4, R4, 0.5 ;  /* 0x3f00000004047820 */ /* 0x000fc60000410000 */
[----:B------:R-:W-:-:S04]  /*5c70*/  FFMA R5, -R0, R0, R5 ;  /* 0x0000000000057223 */ /* 0x000fc80000000105 */
[----:B------:R-:W-:-:S07]  /*5c80*/  FFMA R0, R5, R4, R0 ;  /* 0x0000000405007223 */ /* 0x000fce0000000000 */
.L_x_293:
[----:B------:R-:W-:Y:S05]  /*5c90*/  BSYNC.RECONVERGENT B0 ;  /* 0x0000000000007941 */ /* 0x000fea0003800200 */
.L_x_291:
        /* <DEDUP_REMOVED lines=10> */
.L_x_295:
[----:B------:R-:W-:Y:S01]  /*5d40*/  FMUL.FTZ R0, R5, R4 ;  /* 0x0000000405007220 */ /* 0x000fe20000410000 */
[----:B------:R-:W-:-:S03]  /*5d50*/  FMUL.FTZ R4, R4, 0.5 ;  /* 0x3f00000004047820 */ /* 0x000fc60000410000 */
[----:B------:R-:W-:-:S04]  /*5d60*/  FFMA R5, -R0, R0, R5 ;  /* 0x0000000000057223 */ /* 0x000fc80000000105 */
[----:B------:R-:W-:-:S07]  /*5d70*/  FFMA R0, R5, R4, R0 ;  /* 0x0000000405007223 */ /* 0x000fce0000000000 */
.L_x_296:
[----:B------:R-:W-:Y:S05]  /*5d80*/  BSYNC.RECONVERGENT B0 ;  /* 0x0000000000007941 */ /* 0x000fea0003800200 */
.L_x_294:
[----:B------:R-:W-:Y:S01]  /*5d90*/  FFMA R0, R3, 9.9999997473787516356e-06, R0 ;  /* 0x3727c5ac03007823 */ /* 0x000fe20000000000 */
[----:B------:R-:W-:Y:S03]  /*5da0*/  BSSY.RECONVERGENT B0, `(.L_x_297) ;  /* 0x000000d000007945 */ /* 0x000fe60003800200 */
[----:B------:R0:W1:Y:S01]  /*5db0*/  MUFU.RSQ R3, R0 ;  /* 0x0000000000037308 */ /* 0x0000620000001400 */
[----:B------:R-:W-:-:S04]  /*5dc0*/  IADD3 R4, PT, PT, R0, -0xd000000, RZ ;  /* 0xf300000000047810 */ /* 0x000fc80007ffe0ff */
[----:B------:R-:W-:-:S13]  /*5dd0*/  ISETP.GT.U32.AND P0, PT, R4, 0x727fffff, PT ;  /* 0x727fffff0400780c */ /* 0x000fda0003f04070 */
[----:B01----:R-:W-:Y:S05]  /*5de0*/  @!P0 BRA `(.L_x_298) ;  /* 0x0000000000108947 */ /* 0x003fea0003800000 */
[----:B------:R-:W-:-:S07]  /*5df0*/  MOV R9, 0x5e10 ;  /* 0x00005e1000097802 */ /* 0x000fce0000000f00 */
[----:B------:R-:W-:Y:S05]  /*5e00*/  CALL.REL.NOINC `($__internal_0_$__cuda_sm20_sqrt_rn_f32_slowpath) ;  /* 0x00000000002c7944 */ /* 0x000fea0003c00000 */
[----:B------:R-:W-:Y:S01]  /*5e10*/  MOV R7, R0 ;  /* 0x0000000000077202 */ /* 0x000fe20000000f00 */
[----:B------:R-:W-:Y:S06]  /*5e20*/  BRA `(.L_x_299) ;  /* 0x0000000000107947 */ /* 0x000fec0003800000 */
.L_x_298:
[----:B------:R-:W-:Y:S01]  /*5e30*/  FMUL.FTZ R7, R0, R3 ;  /* 0x0000000300077220 */ /* 0x000fe20000410000 */
[----:B------:R-:W-:-:S03]  /*5e40*/  FMUL.FTZ R3, R3, 0.5 ;  /* 0x3f00000003037820 */ /* 0x000fc60000410000 */
[----:B------:R-:W-:-:S04]  /*5e50*/  FFMA R0, -R7, R7, R0 ;  /* 0x0000000707007223 */ /* 0x000fc80000000100 */
[----:B------:R-:W-:-:S07]  /*5e60*/  FFMA R7, R0, R3, R7 ;  /* 0x0000000300077223 */ /* 0x000fce0000000007 */
.L_x_299:
[----:B------:R-:W-:Y:S05]  /*5e70*/  BSYNC.RECONVERGENT B0 ;  /* 0x0000000000007941 */ /* 0x000fea0003800200 */
.L_x_297:
[----:B------:R-:W0:Y:S02]  /*5e80*/  LDC.64 R4, c[0x0][0x388] ;  /* 0x0000e200ff047b82 */ /* 0x000e240000000a00 */
[----:B0-----:R-:W-:-:S05]  /*5e90*/  IMAD.WIDE R2, R2, 0x4, R4 ;  /* 0x0000000402027825 */ /* 0x001fca00078e0204 */
[----:B------:R-:W-:Y:S01]  /*5ea0*/  STG.E desc[UR4][R2.64], R7 ;  /* 0x0000000702007986 */ /* 0x000fe2000c101904 */
[----:B------:R-:W-:Y:S05]  /*5eb0*/  EXIT ;  /* 0x000000000000794d */ /* 0x000fea0003800000 */
        .weak           $__internal_0_$__cuda_sm20_sqrt_rn_f32_slowpath
        .type           $__internal_0_$__cuda_sm20_sqrt_rn_f32_slowpath,@function
        .size           $__internal_0_$__cuda_sm20_sqrt_rn_f32_slowpath,(.L_x_302 - $__internal_0_$__cuda_sm20_sqrt_rn_f32_slowpath)
$__internal_0_$__cuda_sm20_sqrt_rn_f32_slowpath:
[----:B------:R-:W-:-:S13]  /*5ec0*/  LOP3.LUT P0, RZ, R0, 0x7fffffff, RZ, 0xc0, !PT ;  /* 0x7fffffff00ff7812 */ /* 0x000fda000780c0ff */
[----:B------:R-:W-:Y:S01]  /*5ed0*/  @!P0 MOV R4, R0 ;  /* 0x0000000000048202 */ /* 0x000fe20000000f00 */
[----:B------:R-:W-:Y:S06]  /*5ee0*/  @!P0 BRA `(.L_x_300) ;  /* 0x0000000000408947 */ /* 0x000fec0003800000 */
[----:B------:R-:W-:-:S13]  /*5ef0*/  FSETP.GEU.FTZ.AND P0, PT, R0, RZ, PT ;  /* 0x000000ff0000720b */ /* 0x000fda0003f1e000 */
[----:B------:R-:W-:Y:S01]  /*5f00*/  @!P0 MOV R4, 0x7fffffff ;  /* 0x7fffffff00048802 */ /* 0x000fe20000000f00 */
[----:B------:R-:W-:Y:S06]  /*5f10*/  @!P0 BRA `(.L_x_300) ;  /* 0x0000000000348947 */ /* 0x000fec0003800000 */
[----:B------:R-:W-:-:S13]  /*5f20*/  FSETP.GTU.FTZ.AND P0, PT, |R0|, +INF , PT ;  /* 0x7f8000000000780b */ /* 0x000fda0003f1c200 */
[----:B------:R-:W-:Y:S01]  /*5f30*/  @P0 FADD.FTZ R4, R0, 1 ;  /* 0x3f80000000040421 */ /* 0x000fe20000010000 */
[----:B------:R-:W-:Y:S06]  /*5f40*/  @P0 BRA `(.L_x_300) ;  /* 0x0000000000280947 */ /* 0x000fec0003800000 */
[----:B------:R-:W-:-:S13]  /*5f50*/  FSETP.NEU.FTZ.AND P0, PT, |R0|, +INF , PT ;  /* 0x7f8000000000780b */ /* 0x000fda0003f1d200 */
[----:B------:R-:W-:-:S04]  /*5f60*/  @P0 FFMA R5, R0, 1.84467440737095516160e+19, RZ ;  /* 0x5f80000000050823 */ /* 0x000fc800000000ff */
[----:B------:R-:W0:Y:S02]  /*5f70*/  @P0 MUFU.RSQ R4, R5 ;  /* 0x0000000500040308 */ /* 0x000e240000001400 */
[----:B0-----:R-:W-:Y:S01]  /*5f80*/  @P0 FMUL.FTZ R6, R5, R4 ;  /* 0x0000000405060220 */ /* 0x001fe20000410000 */
[----:B------:R-:W-:Y:S01]  /*5f90*/  @P0 FMUL.FTZ R8, R4, 0.5 ;  /* 0x3f00000004080820 */ /* 0x000fe20000410000 */
[----:B------:R-:W-:Y:S02]  /*5fa0*/  @!P0 MOV R4, R0 ;  /* 0x0000000000048202 */ /* 0x000fe40000000f00 */
[----:B------:R-:W-:-:S04]  /*5fb0*/  @P0 FADD.FTZ R7, -R6, -RZ ;  /* 0x800000ff06070221 */ /* 0x000fc80000010100 */
[----:B------:R-:W-:-:S04]  /*5fc0*/  @P0 FFMA R7, R6, R7, R5 ;  /* 0x0000000706070223 */ /* 0x000fc80000000005 */
[----:B------:R-:W-:-:S04]  /*5fd0*/  @P0 FFMA R7, R7, R8, R6 ;  /* 0x0000000807070223 */ /* 0x000fc80000000006 */
[----:B------:R-:W-:-:S07]  /*5fe0*/  @P0 FMUL.FTZ R4, R7, 2.3283064365386962891e-10 ;  /* 0x2f80000007040820 */ /* 0x000fce0000410000 */
.L_x_300:
[----:B------:R-:W-:Y:S01]  /*5ff0*/  HFMA2 R5, -RZ, RZ, 0, 0 ;  /* 0x00000000ff057431 */ /* 0x000fe200000001ff */
[----:B------:R-:W-:Y:S02]  /*6000*/  MOV R0, R4 ;  /* 0x0000000400007202 */ /* 0x000fe40000000f00 */
[----:B------:R-:W-:-:S04]  /*6010*/  MOV R4, R9 ;  /* 0x0000000900047202 */ /* 0x000fc80000000f00 */
[----:B------:R-:W-:Y:S05]  /*6020*/  RET.REL.NODEC R4 `(_Z15heavyWorkKernelPKfPfi) ;  /* 0xffffff9c04f47950 */ /* 0x000fea0003c3ffff */
.L_x_301:
[----:B------:R-:W-:-:S00]  /*6030*/  BRA `(.L_x_301) ;  /* 0xfffffffc00fc7947 */ /* 0x000fc0000383ffff */
[----:B------:R-:W-:-:S00]  /*6040*/  NOP ;  /* 0x0000000000007918 */ /* 0x000fc00000000000 */
        /* <DEDUP_REMOVED lines=11> */
.L_x_302:


//--------------------- .nv.shared.reserved.0     --------------------------
	.section	.nv.shared.reserved.0,"aw",@nobits
	.weak		__nv_reservedSMEM_offset_0_alias
	.size		__nv_reservedSMEM_offset_0_alias, 0, 64
	.other		__nv_reservedSMEM_offset_0_alias,@"STO_CUDA_RESERVED_SHARED STV_DEFAULT"
__nv_reservedSMEM_offset_0_alias:
	.zero		0
	.zero		64


//--------------------- .nv.constant0._Z15heavyWorkKernelPKfPfi --------------------------
	.section	.nv.constant0._Z15heavyWorkKernelPKfPfi,"a",@progbits
	.sectionflags	@""
	.align	4
.nv.constant0._Z15heavyWorkKernelPKfPfi:
	.zero		916


//--------------------- SYMBOLS --------------------------

	.type		.nv.reservedSmem.offset0,@object
	.size		.nv.reservedSmem.offset0,0x4
